//
// Generated by NVIDIA NVVM Compiler
//
// Compiler Build ID: CL-36424714
// Cuda compilation tools, release 13.0, V13.0.88
// Based on NVVM 20.0.0
//

.version 9.0
.target sm_100
.address_size 64

	// .globl	ker_dv
// _ZZ6ker_dvE2xj has been demoted
// _ZZ6ker_dvE2vj has been demoted
// _ZZ6ker_dvE4rhoj has been demoted

.visible .entry ker_dv(
	.param .u64 .ptr .align 1 ker_dv_param_0,
	.param .u64 .ptr .align 1 ker_dv_param_1,
	.param .u64 .ptr .align 1 ker_dv_param_2,
	.param .u64 .ptr .align 1 ker_dv_param_3,
	.param .u64 .ptr .align 1 ker_dv_param_4,
	.param .f32 ker_dv_param_5
)
{
	.reg .pred 	%p<36>;
	.reg .b32 	%r<90>;
	.reg .b32 	%f<291>;
	.reg .b64 	%rd<30>;
	.reg .b64 	%fd<28>;
	// demoted variable
	.shared .align 4 .b8 _ZZ6ker_dvE2xj[768];
	// demoted variable
	.shared .align 4 .b8 _ZZ6ker_dvE2vj[768];
	// demoted variable
	.shared .align 4 .b8 _ZZ6ker_dvE4rhoj[256];
	ld.param.u64 	%rd6, [ker_dv_param_1];
	ld.param.u64 	%rd7, [ker_dv_param_2];
	ld.param.u64 	%rd8, [ker_dv_param_3];
	ld.param.u64 	%rd9, [ker_dv_param_4];
	cvta.to.global.u64 	%rd1, %rd8;
	cvta.to.global.u64 	%rd2, %rd7;
	cvta.to.global.u64 	%rd3, %rd6;
	cvta.to.global.u64 	%rd4, %rd9;
	mov.u32 	%r1, %nctaid.z;
	shl.b32 	%r2, %r1, 1;
	mov.u32 	%r3, %nctaid.y;
	mul.lo.s32 	%r33, %r2, %r3;
	mov.u32 	%r4, %ctaid.x;
	mov.u32 	%r5, %ctaid.y;
	mov.u32 	%r6, %ctaid.z;
	shl.b32 	%r34, %r6, 1;
	mad.lo.s32 	%r35, %r2, %r5, %r34;
	mad.lo.s32 	%r36, %r33, %r4, %r35;
	mul.wide.u32 	%rd10, %r36, 4;
	add.s64 	%rd11, %rd4, %rd10;
	ld.global.u32 	%r85, [%rd11];
	ld.global.u32 	%r8, [%rd11+4];
	setp.ge.s32 	%p1, %r85, %r8;
	@%p1 bra 	$L__BB0_37;
	ld.param.f32 	%f252, [ker_dv_param_5];
	mov.u32 	%r9, %tid.x;
	mov.u32 	%r10, %nctaid.x;
	max.u32 	%r37, %r6, 1;
	shl.b32 	%r38, %r37, 1;
	add.s32 	%r39, %r6, 1;
	add.s32 	%r40, %r1, -1;
	min.u32 	%r41, %r39, %r40;
	add.s32 	%r11, %r38, -2;
	shl.b32 	%r42, %r41, 1;
	or.b32  	%r12, %r42, 1;
	mul.lo.s32 	%r43, %r9, 12;
	mov.u32 	%r44, _ZZ6ker_dvE2xj;
	add.s32 	%r13, %r44, %r43;
	mov.u32 	%r45, _ZZ6ker_dvE2vj;
	add.s32 	%r14, %r45, %r43;
	shl.b32 	%r46, %r9, 2;
	mov.u32 	%r47, _ZZ6ker_dvE4rhoj;
	add.s32 	%r15, %r47, %r46;
	mul.f32 	%f1, %f252, %f252;
	cvt.f64.f32 	%fd5, %f252;
	mul.f64 	%fd6, %fd5, 0d3F50624DD2F1A9FC;
	mul.f64 	%fd1, %fd6, %fd5;
	mul.f64 	%fd7, %fd5, 0d401921FB60000000;
	mul.f64 	%fd8, %fd7, %fd5;
	mul.f64 	%fd9, %fd8, %fd5;
	mul.f64 	%fd10, %fd9, %fd5;
	mov.f64 	%fd11, 0d4035000000000000;
	div.rn.f64 	%fd2, %fd11, %fd10;
$L__BB0_2:
	add.s32 	%r17, %r85, %r9;
	setp.ge.s32 	%p2, %r17, %r8;
	@%p2 bra 	$L__BB0_4;
	mul.lo.s32 	%r48, %r17, 3;
	mul.wide.s32 	%rd12, %r48, 4;
	add.s64 	%rd13, %rd3, %rd12;
	ld.global.f32 	%f264, [%rd13];
	ld.global.f32 	%f265, [%rd13+4];
	ld.global.f32 	%f266, [%rd13+8];
	add.s64 	%rd14, %rd2, %rd12;
	ld.global.f32 	%f261, [%rd14];
	ld.global.f32 	%f262, [%rd14+4];
	ld.global.f32 	%f263, [%rd14+8];
	mul.wide.s32 	%rd15, %r17, 4;
	add.s64 	%rd16, %rd1, %rd15;
	ld.global.f32 	%f267, [%rd16];
$L__BB0_4:
	abs.f32 	%f23, %f267;
	setp.lt.f32 	%p3, %f23, 0f00800000;
	mul.f32 	%f71, %f23, 0f4B800000;
	selp.f32 	%f72, %f71, %f23, %p3;
	selp.f32 	%f73, 0fC1C00000, 0f00000000, %p3;
	mov.b32 	%r49, %f72;
	add.s32 	%r50, %r49, -1060439283;
	and.b32  	%r51, %r50, -8388608;
	sub.s32 	%r52, %r49, %r51;
	mov.b32 	%f74, %r52;
	cvt.rn.f32.s32 	%f75, %r51;
	fma.rn.f32 	%f76, %f75, 0f34000000, %f73;
	add.f32 	%f77, %f74, 0fBF800000;
	add.f32 	%f78, %f74, 0f3F800000;
	rcp.approx.ftz.f32 	%f79, %f78;
	add.f32 	%f80, %f77, %f77;
	mul.f32 	%f81, %f80, %f79;
	mul.f32 	%f82, %f81, %f81;
	sub.f32 	%f83, %f77, %f81;
	add.f32 	%f84, %f83, %f83;
	neg.f32 	%f85, %f81;
	fma.rn.f32 	%f86, %f85, %f77, %f84;
	mul.rn.f32 	%f87, %f79, %f86;
	fma.rn.f32 	%f88, %f82, 0f3A2C32E4, 0f3B52E7DB;
	fma.rn.f32 	%f89, %f88, %f82, 0f3C93BB73;
	fma.rn.f32 	%f90, %f89, %f82, 0f3DF6384F;
	mul.rn.f32 	%f91, %f90, %f82;
	fma.rn.f32 	%f92, %f81, 0f3FB8AA3B, %f76;
	sub.f32 	%f93, %f76, %f92;
	fma.rn.f32 	%f94, %f81, 0f3FB8AA3B, %f93;
	fma.rn.f32 	%f95, %f87, 0f3FB8AA3B, %f94;
	fma.rn.f32 	%f96, %f81, 0f32A55E34, %f95;
	mul.f32 	%f97, %f91, 0f40400000;
	fma.rn.f32 	%f98, %f97, %f87, %f96;
	fma.rn.f32 	%f99, %f91, %f81, %f98;
	add.rn.f32 	%f100, %f92, %f99;
	neg.f32 	%f101, %f92;
	add.rn.f32 	%f102, %f100, %f101;
	neg.f32 	%f103, %f102;
	add.rn.f32 	%f104, %f99, %f103;
	mov.f32 	%f105, 0f40E00000;
	mul.rn.f32 	%f106, %f100, %f105;
	neg.f32 	%f107, %f106;
	fma.rn.f32 	%f108, %f100, 0f40E00000, %f107;
	fma.rn.f32 	%f109, %f104, 0f40E00000, %f108;
	cvt.rni.f32.f32 	%f110, %f106;
	sub.f32 	%f111, %f106, %f110;
	add.f32 	%f112, %f111, %f109;
	fma.rn.f32 	%f113, %f112, 0f391FCB8E, 0f3AAF85ED;
	fma.rn.f32 	%f114, %f113, %f112, 0f3C1D9856;
	fma.rn.f32 	%f115, %f114, %f112, 0f3D6357BB;
	fma.rn.f32 	%f116, %f115, %f112, 0f3E75FDEC;
	fma.rn.f32 	%f117, %f116, %f112, 0f3F317218;
	fma.rn.f32 	%f118, %f117, %f112, 0f3F800000;
	cvt.rzi.s32.f32 	%r53, %f110;
	setp.gt.f32 	%p4, %f110, 0f00000000;
	selp.b32 	%r54, 0, -2097152000, %p4;
	add.s32 	%r55, %r54, 2130706432;
	mov.b32 	%f119, %r55;
	mul.f32 	%f120, %f118, %f119;
	shl.b32 	%r56, %r53, 23;
	sub.s32 	%r57, %r56, %r54;
	mov.b32 	%f121, %r57;
	mul.f32 	%f122, %f120, %f121;
	abs.f32 	%f123, %f106;
	setp.gt.f32 	%p5, %f123, 0f43180000;
	setp.lt.f32 	%p6, %f106, 0f00000000;
	selp.f32 	%f124, 0f00000000, 0f7F800000, %p6;
	selp.f32 	%f24, %f124, %f122, %p5;
	setp.eq.f32 	%p7, %f267, 0f3F800000;
	mov.f32 	%f268, 0f3F800000;
	@%p7 bra 	$L__BB0_11;
	setp.num.f32 	%p8, %f23, %f23;
	@%p8 bra 	$L__BB0_7;
	mov.f32 	%f125, 0f40E00000;
	add.rn.f32 	%f268, %f267, %f125;
	bra.uni 	$L__BB0_11;
$L__BB0_7:
	setp.neu.f32 	%p9, %f267, 0f00000000;
	setp.neu.f32 	%p10, %f23, 0f7F800000;
	and.pred  	%p11, %p9, %p10;
	@%p11 bra 	$L__BB0_9;
	add.f32 	%f268, %f267, %f267;
	bra.uni 	$L__BB0_11;
$L__BB0_9:
	setp.geu.f32 	%p12, %f267, 0f00000000;
	mov.f32 	%f268, %f24;
	@%p12 bra 	$L__BB0_11;
	neg.f32 	%f268, %f24;
$L__BB0_11:
	add.f32 	%f127, %f268, 0fBF800000;
	mul.f32 	%f128, %f127, 0f42C80000;
	div.rn.f32 	%f129, %f128, 0f40E00000;
	add.f32 	%f130, %f129, 0f3F800000;
	mul.f32 	%f131, %f267, %f267;
	div.rn.f32 	%f29, %f130, %f131;
	cvt.f64.f32 	%fd3, %f267;
	mov.f32 	%f278, 0f00000000;
	mov.b32 	%r86, -1;
	mov.f32 	%f279, %f278;
	mov.f32 	%f280, %f278;
$L__BB0_12:
	add.s32 	%r19, %r86, %r4;
	mov.b32 	%r87, -1;
$L__BB0_13:
	setp.ge.u32 	%p13, %r19, %r10;
	@%p13 bra 	$L__BB0_32;
	add.s32 	%r21, %r87, %r5;
	setp.ge.u32 	%p14, %r21, %r3;
	@%p14 bra 	$L__BB0_32;
	mul.lo.s32 	%r60, %r2, %r3;
	mul.lo.s32 	%r61, %r19, %r60;
	mad.lo.s32 	%r62, %r21, %r2, %r61;
	add.s32 	%r63, %r62, %r11;
	mul.wide.u32 	%rd17, %r63, 4;
	add.s64 	%rd18, %rd4, %rd17;
	ld.global.u32 	%r88, [%rd18];
	add.s32 	%r64, %r12, %r62;
	mul.wide.u32 	%rd19, %r64, 4;
	add.s64 	%rd20, %rd4, %rd19;
	ld.global.u32 	%r23, [%rd20];
	setp.ge.s32 	%p15, %r88, %r23;
	@%p15 bra 	$L__BB0_32;
$L__BB0_16:
	add.s32 	%r25, %r88, %r9;
	setp.ge.s32 	%p16, %r25, %r23;
	@%p16 bra 	$L__BB0_18;
	mul.lo.s32 	%r65, %r25, 3;
	mul.wide.s32 	%rd21, %r65, 4;
	add.s64 	%rd22, %rd3, %rd21;
	ld.global.f32 	%f132, [%rd22];
	st.shared.f32 	[%r13], %f132;
	ld.global.f32 	%f133, [%rd22+4];
	st.shared.f32 	[%r13+4], %f133;
	ld.global.f32 	%f134, [%rd22+8];
	st.shared.f32 	[%r13+8], %f134;
	add.s64 	%rd23, %rd2, %rd21;
	ld.global.f32 	%f135, [%rd23];
	st.shared.f32 	[%r14], %f135;
	ld.global.f32 	%f136, [%rd23+4];
	st.shared.f32 	[%r14+4], %f136;
	ld.global.f32 	%f137, [%rd23+8];
	st.shared.f32 	[%r14+8], %f137;
	mul.wide.s32 	%rd24, %r25, 4;
	add.s64 	%rd25, %rd1, %rd24;
	ld.global.f32 	%f138, [%rd25];
	st.shared.f32 	[%r15], %f138;
$L__BB0_18:
	setp.ge.s32 	%p17, %r17, %r8;
	bar.sync 	0;
	@%p17 bra 	$L__BB0_31;
	mov.b32 	%r89, 0;
$L__BB0_20:
	add.s32 	%r67, %r89, %r88;
	setp.ge.s32 	%p18, %r67, %r23;
	@%p18 bra 	$L__BB0_30;
	mul.lo.s32 	%r68, %r89, 12;
	mov.u32 	%r69, _ZZ6ker_dvE2xj;
	add.s32 	%r70, %r69, %r68;
	ld.shared.f32 	%f139, [%r70];
	sub.f32 	%f42, %f139, %f264;
	ld.shared.f32 	%f140, [%r70+4];
	sub.f32 	%f43, %f140, %f265;
	ld.shared.f32 	%f141, [%r70+8];
	sub.f32 	%f44, %f141, %f266;
	mov.u32 	%r71, _ZZ6ker_dvE2vj;
	add.s32 	%r27, %r71, %r68;
	ld.shared.f32 	%f45, [%r27];
	mul.f32 	%f142, %f43, %f43;
	fma.rn.f32 	%f143, %f42, %f42, %f142;
	fma.rn.f32 	%f144, %f44, %f44, %f143;
	div.rn.f32 	%f46, %f144, %f1;
	setp.geu.f32 	%p19, %f46, 0f3F800000;
	@%p19 bra 	$L__BB0_30;
	ld.shared.f32 	%f47, [%r27+4];
	ld.shared.f32 	%f48, [%r27+8];
	cvt.f64.f32 	%fd12, %f46;
	add.f64 	%fd4, %fd1, %fd12;
	shl.b32 	%r72, %r89, 2;
	mov.u32 	%r73, _ZZ6ker_dvE4rhoj;
	add.s32 	%r74, %r73, %r72;
	ld.shared.f32 	%f49, [%r74];
	abs.f32 	%f50, %f49;
	setp.lt.f32 	%p20, %f50, 0f00800000;
	mul.f32 	%f146, %f50, 0f4B800000;
	selp.f32 	%f147, %f146, %f50, %p20;
	selp.f32 	%f148, 0fC1C00000, 0f00000000, %p20;
	mov.b32 	%r75, %f147;
	add.s32 	%r76, %r75, -1060439283;
	and.b32  	%r77, %r76, -8388608;
	sub.s32 	%r78, %r75, %r77;
	mov.b32 	%f149, %r78;
	cvt.rn.f32.s32 	%f150, %r77;
	fma.rn.f32 	%f151, %f150, 0f34000000, %f148;
	add.f32 	%f152, %f149, 0fBF800000;
	add.f32 	%f153, %f149, 0f3F800000;
	rcp.approx.ftz.f32 	%f154, %f153;
	add.f32 	%f155, %f152, %f152;
	mul.f32 	%f156, %f155, %f154;
	mul.f32 	%f157, %f156, %f156;
	sub.f32 	%f158, %f152, %f156;
	add.f32 	%f159, %f158, %f158;
	neg.f32 	%f160, %f156;
	fma.rn.f32 	%f161, %f160, %f152, %f159;
	mul.rn.f32 	%f162, %f154, %f161;
	fma.rn.f32 	%f163, %f157, 0f3A2C32E4, 0f3B52E7DB;
	fma.rn.f32 	%f164, %f163, %f157, 0f3C93BB73;
	fma.rn.f32 	%f165, %f164, %f157, 0f3DF6384F;
	mul.rn.f32 	%f166, %f165, %f157;
	fma.rn.f32 	%f167, %f156, 0f3FB8AA3B, %f151;
	sub.f32 	%f168, %f151, %f167;
	fma.rn.f32 	%f169, %f156, 0f3FB8AA3B, %f168;
	fma.rn.f32 	%f170, %f162, 0f3FB8AA3B, %f169;
	fma.rn.f32 	%f171, %f156, 0f32A55E34, %f170;
	mul.f32 	%f172, %f166, 0f40400000;
	fma.rn.f32 	%f173, %f172, %f162, %f171;
	fma.rn.f32 	%f174, %f166, %f156, %f173;
	add.rn.f32 	%f175, %f167, %f174;
	neg.f32 	%f176, %f167;
	add.rn.f32 	%f177, %f175, %f176;
	neg.f32 	%f178, %f177;
	add.rn.f32 	%f179, %f174, %f178;
	mov.f32 	%f180, 0f40E00000;
	mul.rn.f32 	%f181, %f175, %f180;
	neg.f32 	%f182, %f181;
	fma.rn.f32 	%f183, %f175, 0f40E00000, %f182;
	fma.rn.f32 	%f184, %f179, 0f40E00000, %f183;
	cvt.rni.f32.f32 	%f185, %f181;
	sub.f32 	%f186, %f181, %f185;
	add.f32 	%f187, %f186, %f184;
	fma.rn.f32 	%f188, %f187, 0f391FCB8E, 0f3AAF85ED;
	fma.rn.f32 	%f189, %f188, %f187, 0f3C1D9856;
	fma.rn.f32 	%f190, %f189, %f187, 0f3D6357BB;
	fma.rn.f32 	%f191, %f190, %f187, 0f3E75FDEC;
	fma.rn.f32 	%f192, %f191, %f187, 0f3F317218;
	fma.rn.f32 	%f193, %f192, %f187, 0f3F800000;
	cvt.rzi.s32.f32 	%r79, %f185;
	setp.gt.f32 	%p21, %f185, 0f00000000;
	selp.b32 	%r80, 0, -2097152000, %p21;
	add.s32 	%r81, %r80, 2130706432;
	mov.b32 	%f194, %r81;
	mul.f32 	%f195, %f193, %f194;
	shl.b32 	%r82, %r79, 23;
	sub.s32 	%r83, %r82, %r80;
	mov.b32 	%f196, %r83;
	mul.f32 	%f197, %f195, %f196;
	abs.f32 	%f198, %f181;
	setp.gt.f32 	%p22, %f198, 0f43180000;
	setp.lt.f32 	%p23, %f181, 0f00000000;
	selp.f32 	%f199, 0f00000000, 0f7F800000, %p23;
	selp.f32 	%f51, %f199, %f197, %p22;
	setp.eq.f32 	%p24, %f49, 0f3F800000;
	mov.f32 	%f281, 0f3F800000;
	@%p24 bra 	$L__BB0_29;
	setp.num.f32 	%p25, %f50, %f50;
	@%p25 bra 	$L__BB0_25;
	mov.f32 	%f200, 0f40E00000;
	add.rn.f32 	%f281, %f49, %f200;
	bra.uni 	$L__BB0_29;
$L__BB0_25:
	setp.neu.f32 	%p26, %f49, 0f00000000;
	setp.neu.f32 	%p27, %f50, 0f7F800000;
	and.pred  	%p28, %p26, %p27;
	@%p28 bra 	$L__BB0_27;
	add.f32 	%f281, %f49, %f49;
	bra.uni 	$L__BB0_29;
$L__BB0_27:
	setp.geu.f32 	%p29, %f49, 0f00000000;
	mov.f32 	%f281, %f51;
	@%p29 bra 	$L__BB0_29;
	neg.f32 	%f281, %f51;
$L__BB0_29:
	cvt.rn.f32.f64 	%f201, %fd4;
	sqrt.rn.f32 	%f202, %f201;
	mov.f32 	%f203, 0f3F800000;
	sub.f32 	%f204, %f203, %f202;
	add.f32 	%f205, %f281, 0fBF800000;
	mul.f32 	%f206, %f205, 0f42C80000;
	div.rn.f32 	%f207, %f206, 0f40E00000;
	add.f32 	%f208, %f207, 0f3F800000;
	mul.f32 	%f209, %f49, %f49;
	div.rn.f32 	%f210, %f208, %f209;
	add.f32 	%f211, %f29, %f210;
	sub.f32 	%f212, %f45, %f261;
	sub.f32 	%f213, %f47, %f262;
	mul.f32 	%f214, %f43, %f213;
	fma.rn.f32 	%f215, %f42, %f212, %f214;
	sub.f32 	%f216, %f48, %f263;
	fma.rn.f32 	%f217, %f44, %f216, %f215;
	add.f32 	%f218, %f217, %f217;
	cvt.f64.f32 	%fd13, %f218;
	cvt.f64.f32 	%fd14, %f49;
	mul.f64 	%fd15, %fd4, %fd14;
	mul.f64 	%fd16, %fd15, %fd3;
	div.rn.f64 	%fd17, %fd13, %fd16;
	cvt.f64.f32 	%fd18, %f211;
	sub.f64 	%fd19, %fd18, %fd17;
	cvt.rn.f32.f64 	%f219, %fd19;
	mul.f32 	%f220, %f204, %f204;
	mul.f32 	%f221, %f204, %f220;
	mul.f32 	%f222, %f202, %f221;
	mul.f32 	%f223, %f222, 0fC1A00000;
	cvt.f64.f32 	%fd20, %f223;
	mul.f64 	%fd21, %fd2, %fd20;
	cvt.rn.f32.f64 	%f224, %fd21;
	cvt.f64.f32 	%fd22, %f224;
	mul.f64 	%fd23, %fd22, 0d3EA0C6F7A0B5ED8D;
	cvt.f64.f32 	%fd24, %f202;
	div.rn.f64 	%fd25, %fd23, %fd24;
	cvt.f64.f32 	%fd26, %f219;
	mul.f64 	%fd27, %fd25, %fd26;
	cvt.rn.f32.f64 	%f225, %fd27;
	fma.rn.f32 	%f278, %f42, %f225, %f278;
	fma.rn.f32 	%f279, %f43, %f225, %f279;
	fma.rn.f32 	%f280, %f44, %f225, %f280;
$L__BB0_30:
	add.s32 	%r89, %r89, 1;
	setp.ne.s32 	%p30, %r89, 64;
	@%p30 bra 	$L__BB0_20;
$L__BB0_31:
	bar.sync 	0;
	add.s32 	%r88, %r88, 64;
	setp.lt.s32 	%p31, %r88, %r23;
	@%p31 bra 	$L__BB0_16;
$L__BB0_32:
	add.s32 	%r87, %r87, 1;
	setp.ne.s32 	%p32, %r87, 2;
	@%p32 bra 	$L__BB0_13;
	add.s32 	%r86, %r86, 1;
	setp.ne.s32 	%p33, %r86, 2;
	@%p33 bra 	$L__BB0_12;
	setp.ge.s32 	%p34, %r17, %r8;
	@%p34 bra 	$L__BB0_36;
	ld.param.f32 	%f253, [ker_dv_param_5];
	ld.param.u64 	%rd29, [ker_dv_param_0];
	neg.f32 	%f226, %f264;
	max.f32 	%f227, %f226, 0f00000000;
	mul.f32 	%f228, %f227, 0f447A0000;
	div.rn.f32 	%f229, %f228, %f253;
	add.f32 	%f230, %f229, %f278;
	add.f32 	%f231, %f264, 0fC0000000;
	max.f32 	%f232, %f231, 0f00000000;
	mul.f32 	%f233, %f232, 0f447A0000;
	div.rn.f32 	%f234, %f233, %f253;
	sub.f32 	%f235, %f230, %f234;
	mul.lo.s32 	%r84, %r17, 3;
	cvta.to.global.u64 	%rd26, %rd29;
	mul.wide.s32 	%rd27, %r84, 4;
	add.s64 	%rd28, %rd26, %rd27;
	st.global.f32 	[%rd28], %f235;
	neg.f32 	%f236, %f265;
	max.f32 	%f237, %f236, 0f00000000;
	mul.f32 	%f238, %f237, 0f447A0000;
	div.rn.f32 	%f239, %f238, %f253;
	add.f32 	%f240, %f239, %f279;
	add.f32 	%f241, %f265, 0fBF800000;
	max.f32 	%f242, %f241, 0f00000000;
	mul.f32 	%f243, %f242, 0f447A0000;
	div.rn.f32 	%f244, %f243, %f253;
	sub.f32 	%f245, %f240, %f244;
	st.global.f32 	[%rd28+4], %f245;
	neg.f32 	%f246, %f266;
	max.f32 	%f247, %f246, 0f00000000;
	mul.f32 	%f248, %f247, 0f447A0000;
	div.rn.f32 	%f249, %f248, %f253;
	add.f32 	%f250, %f249, %f280;
	add.f32 	%f251, %f250, 0fBF800000;
	st.global.f32 	[%rd28+8], %f251;
$L__BB0_36:
	add.s32 	%r85, %r85, 64;
	setp.lt.s32 	%p35, %r85, %r8;
	@%p35 bra 	$L__BB0_2;
$L__BB0_37:
	ret;

}


// ===== COMPILED SASS (sm_100) =====

	.target	sm_100

	.elftype	@"ET_EXEC"


//--------------------- .note.nv.tkinfo           --------------------------
	.section	.note.nv.tkinfo,"",@"SHT_NOTE"
	.sectionflags	@"SHF_NOTE_NV_TKINFO"
	.tkinfo
        /*0018*/ 	.word	0x00000002
        /*0030*/ 	.string	""
        /*0030*/ 	.string	"ptxas"
        /*0030*/ 	.string	"Cuda compilation tools, release 13.0, V13.0.88"
        /*0030*/ 	.string	"Build cuda_13.0.r13.0/compiler.36424714_0"
        /*0030*/ 	.string	"-arch sm_100 -m 64 "



//--------------------- .note.nv.cuinfo           --------------------------
	.section	.note.nv.cuinfo,"",@"SHT_NOTE"
	.sectionflags	@"SHF_NOTE_NV_CUINFO"
        /*0018*/ 	.short	0x0002
        /*001a*/ 	.short	0x0064
        /*001c*/ 	.short	0x0082
	.zero		2


//--------------------- .nv.info                  --------------------------
	.section	.nv.info,"",@"SHT_CUDA_INFO"
	.align	4


	//----- nvinfo : EIATTR_REGCOUNT
	.align		4
        /*0000*/ 	.byte	0x04, 0x2f
        /*0002*/ 	.short	(.L_1 - .L_0)
	.align		4
.L_0:
        /*0004*/ 	.word	index@(ker_dv)
        /*0008*/ 	.word	0x00000036


	//----- nvinfo : EIATTR_FRAME_SIZE
	.align		4
.L_1:
        /*000c*/ 	.byte	0x04, 0x11
        /*000e*/ 	.short	(.L_3 - .L_2)
	.align		4
.L_2:
        /*0010*/ 	.word	index@($__internal_2_$__cuda_sm3x_div_rn_noftz_f32_slowpath)
        /*0014*/ 	.word	0x00000000


	//----- nvinfo : EIATTR_FRAME_SIZE
	.align		4
.L_3:
        /*0018*/ 	.byte	0x04, 0x11
        /*001a*/ 	.short	(.L_5 - .L_4)
	.align		4
.L_4:
        /*001c*/ 	.word	index@($__internal_1_$__cuda_sm20_sqrt_rn_f32_slowpath)
        /*0020*/ 	.word	0x00000000


	//----- nvinfo : EIATTR_FRAME_SIZE
	.align		4
.L_5:
        /*0024*/ 	.byte	0x04, 0x11
        /*0026*/ 	.short	(.L_7 - .L_6)
	.align		4
.L_6:
        /*0028*/ 	.word	index@($__internal_0_$__cuda_sm20_div_rn_f64_full)
        /*002c*/ 	.word	0x00000000


	//----- nvinfo : EIATTR_FRAME_SIZE
	.align		4
.L_7:
        /*0030*/ 	.byte	0x04, 0x11
        /*0032*/ 	.short	(.L_9 - .L_8)
	.align		4
.L_8:
        /*0034*/ 	.word	index@(ker_dv)
        /*0038*/ 	.word	0x00000000


	//----- nvinfo : EIATTR_MIN_STACK_SIZE
	.align		4
.L_9:
        /*003c*/ 	.byte	0x04, 0x12
        /*003e*/ 	.short	(.L_11 - .L_10)
	.align		4
.L_10:
        /*0040*/ 	.word	index@(ker_dv)
        /*0044*/ 	.word	0x00000000
.L_11:


//--------------------- .nv.compat                --------------------------
	.section	.nv.compat,"",@"SHT_CUDA_COMPAT_INFO"
	.align	4
        /*0000*/ 	.byte	0x02, 0x09, 0x00, 0x00, 0x02, 0x02, 0x01, 0x00, 0x02, 0x05, 0x05, 0x00, 0x03, 0x07, 0x01, 0x01
        /*0010*/ 	.byte	0x02, 0x03, 0x00, 0x00, 0x02, 0x06, 0x01, 0x00, 0x04, 0x0b, 0x08, 0x00, 0x01, 0x00, 0x00, 0x00
        /*0020*/ 	.byte	0x00, 0x00, 0x00, 0x00


//--------------------- .nv.info.ker_dv           --------------------------
	.section	.nv.info.ker_dv,"",@"SHT_CUDA_INFO"
	.sectionflags	@""
	.align	4


	//----- nvinfo : EIATTR_CUDA_API_VERSION
	.align		4
        /*0000*/ 	.byte	0x04, 0x37
        /*0002*/ 	.short	(.L_13 - .L_12)
.L_12:
        /*0004*/ 	.word	0x00000082


	//----- nvinfo : EIATTR_KPARAM_INFO
	.align		4
.L_13:
        /*0008*/ 	.byte	0x04, 0x17
        /*000a*/ 	.short	(.L_15 - .L_14)
.L_14:
        /*000c*/ 	.word	0x00000000
        /*0010*/ 	.short	0x0005
        /*0012*/ 	.short	0x0028
        /*0014*/ 	.byte	0x00, 0xf0, 0x11, 0x00


	//----- nvinfo : EIATTR_KPARAM_INFO
	.align		4
.L_15:
        /*0018*/ 	.byte	0x04, 0x17
        /*001a*/ 	.short	(.L_17 - .L_16)
.L_16:
        /*001c*/ 	.word	0x00000000
        /*0020*/ 	.short	0x0004
        /*0022*/ 	.short	0x0020
        /*0024*/ 	.byte	0x00, 0xf5, 0x21, 0x00


	//----- nvinfo : EIATTR_KPARAM_INFO
	.align		4
.L_17:
        /*0028*/ 	.byte	0x04, 0x17
        /*002a*/ 	.short	(.L_19 - .L_18)
.L_18:
        /*002c*/ 	.word	0x00000000
        /*0030*/ 	.short	0x0003
        /*0032*/ 	.short	0x0018
        /*0034*/ 	.byte	0x00, 0xf5, 0x21, 0x00


	//----- nvinfo : EIATTR_KPARAM_INFO
	.align		4
.L_19:
        /*0038*/ 	.byte	0x04, 0x17
        /*003a*/ 	.short	(.L_21 - .L_20)
.L_20:
        /*003c*/ 	.word	0x00000000
        /*0040*/ 	.short	0x0002
        /*0042*/ 	.short	0x0010
        /*0044*/ 	.byte	0x00, 0xf5, 0x21, 0x00


	//----- nvinfo : EIATTR_KPARAM_INFO
	.align		4
.L_21:
        /*0048*/ 	.byte	0x04, 0x17
        /*004a*/ 	.short	(.L_23 - .L_22)
.L_22:
        /*004c*/ 	.word	0x00000000
        /*0050*/ 	.short	0x0001
        /*0052*/ 	.short	0x0008
        /*0054*/ 	.byte	0x00, 0xf5, 0x21, 0x00


	//----- nvinfo : EIATTR_KPARAM_INFO
	.align		4
.L_23:
        /*0058*/ 	.byte	0x04, 0x17
        /*005a*/ 	.short	(.L_25 - .L_24)
.L_24:
        /*005c*/ 	.word	0x00000000
        /*0060*/ 	.short	0x0000
        /*0062*/ 	.short	0x0000
        /*0064*/ 	.byte	0x00, 0xf5, 0x21, 0x00


	//----- nvinfo : EIATTR_SPARSE_MMA_MASK
	.align		4
.L_25:
        /*0068*/ 	.byte	0x03, 0x50
        /*006a*/ 	.short	0x0000


	//----- nvinfo : EIATTR_MAXREG_COUNT
	.align		4
        /*006c*/ 	.byte	0x03, 0x1b
        /*006e*/ 	.short	0x00ff


	//----- nvinfo : EIATTR_NUM_BARRIERS
	.align		4
        /*0070*/ 	.byte	0x02, 0x4c
        /*0072*/ 	.byte	0x01
	.zero		1


	//----- nvinfo : EIATTR_MERCURY_ISA_VERSION
	.align		4
        /*0074*/ 	.byte	0x03, 0x5f
        /*0076*/ 	.short	0x0101


	//----- nvinfo : EIATTR_VRC_CTA_INIT_COUNT
	.align		4
        /*0078*/ 	.byte	0x02, 0x4a
	.zero		1
	.zero		1


	//----- nvinfo : EIATTR_EXIT_INSTR_OFFSETS
	.align		4
        /*007c*/ 	.byte	0x04, 0x1c
        /*007e*/ 	.short	(.L_27 - .L_26)


	//   ....[0]....
.L_26:
        /*0080*/ 	.word	0x00000140


	//   ....[1]....
        /*0084*/ 	.word	0x00002740


	//----- nvinfo : EIATTR_CRS_STACK_SIZE
	.align		4
.L_27:
        /*0088*/ 	.byte	0x04, 0x1e
        /*008a*/ 	.short	(.L_29 - .L_28)
.L_28:
        /*008c*/ 	.word	0x00000000


	//----- nvinfo : EIATTR_CBANK_PARAM_SIZE
	.align		4
.L_29:
        /*0090*/ 	.byte	0x03, 0x19
        /*0092*/ 	.short	0x002c


	//----- nvinfo : EIATTR_PARAM_CBANK
	.align		4
        /*0094*/ 	.byte	0x04, 0x0a
        /*0096*/ 	.short	(.L_31 - .L_30)
	.align		4
.L_30:
        /*0098*/ 	.word	index@(.nv.constant0.ker_dv)
        /*009c*/ 	.short	0x0380
        /*009e*/ 	.short	0x002c


	//----- nvinfo : EIATTR_SW_WAR
	.align		4
.L_31:
        /*00a0*/ 	.byte	0x04, 0x36
        /*00a2*/ 	.short	(.L_33 - .L_32)
.L_32:
        /*00a4*/ 	.word	0x00000008
.L_33:


//--------------------- .nv.callgraph             --------------------------
	.section	.nv.callgraph,"",@"SHT_CUDA_CALLGRAPH"
	.align	4
	.sectionentsize	8
	.align		4
        /*0000*/ 	.word	0x00000000
	.align		4
        /*0004*/ 	.word	0xffffffff
	.align		4
        /*0008*/ 	.word	0x00000000
	.align		4
        /*000c*/ 	.word	0xfffffffe
	.align		4
        /*0010*/ 	.word	0x00000000
	.align		4
        /*0014*/ 	.word	0xfffffffd
	.align		4
        /*0018*/ 	.word	0x00000000
	.align		4
        /*001c*/ 	.word	0xfffffffc


//--------------------- .text.ker_dv              --------------------------
	.section	.text.ker_dv,"ax",@progbits
	.align	128
        .global         ker_dv
        .type           ker_dv,@function
        .size           ker_dv,(.L_x_65 - ker_dv)
        .other          ker_dv,@"STO_CUDA_ENTRY STV_DEFAULT"
ker_dv:
.text.ker_dv:
[----:B------:R-:W-:Y:S08]  /*0000*/  LDC R1, c[0x0][0x37c] ;  /* 0x0000df00ff017b82 */ /* 0x000ff00000000800 */
[----:B------:R-:W0:Y:S01]  /*0010*/  S2UR UR9, SR_CTAID.Z ;  /* 0x00000000000979c3 */ /* 0x000e220000002700 */
[----:B------:R-:W1:Y:S01]  /*0020*/  LDCU UR8, c[0x0][0x378] ;  /* 0x00006f00ff0877ac */ /* 0x000e620008000800 */
[----:B------:R-:W2:Y:S06]  /*0030*/  LDCU UR18, c[0x0][0x374] ;  /* 0x00006e80ff1277ac */ /* 0x000eac0008000800 */
[----:B------:R-:W3:Y:S01]  /*0040*/  S2UR UR20, SR_CTAID.Y ;  /* 0x00000000001479c3 */ /* 0x000ee20000002600 */
[----:B------:R-:W4:Y:S01]  /*0050*/  LDCU.64 UR4, c[0x0][0x3a0] ;  /* 0x00007400ff0477ac */ /* 0x000f220008000a00 */
[----:B------:R-:W5:Y:S06]  /*0060*/  LDCU.64 UR12, c[0x0][0x358] ;  /* 0x00006b00ff0c77ac */ /* 0x000f6c0008000a00 */
[----:B------:R-:W4:Y:S01]  /*0070*/  S2UR UR19, SR_CTAID.X ;  /* 0x00000000001379c3 */ /* 0x000f220000002500 */
[----:B-1----:R-:W-:-:S04]  /*0080*/  USHF.L.U32 UR11, UR8, 0x1, URZ ;  /* 0x00000001080b7899 */ /* 0x002fc800080006ff */
[----:B--2---:R-:W-:Y:S02]  /*0090*/  UIMAD UR6, UR11, UR18, URZ ;  /* 0x000000120b0672a4 */ /* 0x004fe4000f8e02ff */
[----:B0-----:R-:W-:-:S04]  /*00a0*/  USHF.L.U32 UR7, UR9, 0x1, URZ ;  /* 0x0000000109077899 */ /* 0x001fc800080006ff */
[----:B---3--:R-:W-:-:S04]  /*00b0*/  UIMAD UR7, UR11, UR20, UR7 ;  /* 0x000000140b0772a4 */ /* 0x008fc8000f8e0207 */
[----:B----4-:R-:W-:-:S04]  /*00c0*/  UIMAD UR6, UR6, UR19, UR7 ;  /* 0x00000013060672a4 */ /* 0x010fc8000f8e0207 */
[----:B------:R-:W-:-:S06]  /*00d0*/  UIMAD.WIDE.U32 UR4, UR6, 0x4, UR4 ;  /* 0x00000004060478a5 */ /* 0x000fcc000f8e0004 */
[----:B------:R-:W-:Y:S02]  /*00e0*/  MOV R2, UR4 ;  /* 0x0000000400027c02 */ /* 0x000fe40008000f00 */
[----:B------:R-:W-:-:S05]  /*00f0*/  MOV R3, UR5 ;  /* 0x0000000500037c02 */ /* 0x000fca0008000f00 */
[----:B-----5:R-:W2:Y:S04]  /*0100*/  LDG.E R4, desc[UR12][R2.64+0x4] ;  /* 0x0000040c02047981 */ /* 0x020ea8000c1e1900 */
[----:B------:R-:W3:Y:S01]  /*0110*/  LDG.E R0, desc[UR12][R2.64] ;  /* 0x0000000c02007981 */ /* 0x000ee2000c1e1900 */
[----:B--2---:R-:W-:-:S13]  /*0120*/  R2UR UR14, R4 ;  /* 0x00000000040e72ca */ /* 0x004fda00000e0000 */
[----:B---3--:R-:W-:-:S13]  /*0130*/  ISETP.GE.AND P0, PT, R0, UR14, PT ;  /* 0x0000000e00007c0c */ /* 0x008fda000bf06270 */
[----:B------:R-:W-:Y:S05]  /*0140*/  @P0 EXIT ;  /* 0x000000000000094d */ /* 0x000fea0003800000 */
[----:B------:R-:W0:Y:S01]  /*0150*/  LDC R12, c[0x0][0x3a8] ;  /* 0x0000ea00ff0c7b82 */ /* 0x000e220000000800 */
[----:B------:R-:W-:Y:S01]  /*0160*/  UMOV UR4, 0x60000000 ;  /* 0x6000000000047882 */ /* 0x000fe20000000000 */
[----:B------:R-:W-:Y:S01]  /*0170*/  UMOV UR5, 0x401921fb ;  /* 0x401921fb00057882 */ /* 0x000fe20000000000 */
[----:B------:R-:W1:Y:S01]  /*0180*/  S2R R14, SR_CTAID.Z ;  /* 0x00000000000e7919 */ /* 0x000e620000002700 */
[----:B------:R-:W-:Y:S01]  /*0190*/  UISETP.LT.U32.AND UP0, UPT, UR9, 0x1, UPT ;  /* 0x000000010900788c */ /* 0x000fe2000bf01070 */
[----:B------:R-:W-:Y:S01]  /*01a0*/  R2UR UR15, R0 ;  /* 0x00000000000f72ca */ /* 0x000fe200000e0000 */
[----:B------:R-:W-:Y:S01]  /*01b0*/  UMOV UR6, 0xd2f1a9fc ;  /* 0xd2f1a9fc00067882 */ /* 0x000fe20000000000 */
[----:B------:R-:W2:Y:S01]  /*01c0*/  S2R R15, SR_CgaCtaId ;  /* 0x00000000000f7919 */ /* 0x000ea20000008800 */
[----:B------:R-:W-:Y:S01]  /*01d0*/  UMOV UR7, 0x3f50624d ;  /* 0x3f50624d00077882 */ /* 0x000fe20000000000 */
[----:B------:R-:W3:Y:S01]  /*01e0*/  LDCU UR21, c[0x0][0x370] ;  /* 0x00006e00ff1577ac */ /* 0x000ee20008000800 */
[----:B0-----:R-:W0:Y:S02]  /*01f0*/  F2F.F64.F32 R22, R12 ;  /* 0x0000000c00167310 */ /* 0x001e240000201800 */
[----:B0-----:R-:W-:Y:S01]  /*0200*/  DMUL R2, R22, UR4 ;  /* 0x0000000416027c28 */ /* 0x001fe20008000000 */
[----:B------:R-:W-:-:S07]  /*0210*/  UIADD3 UR4, UPT, UPT, UR8, -0x1, URZ ;  /* 0xffffffff08047890 */ /* 0x000fce000fffe0ff */
[----:B------:R-:W-:-:S08]  /*0220*/  DMUL R2, R22, R2 ;  /* 0x0000000216027228 */ /* 0x000fd00000000000 */
[----:B------:R-:W-:-:S08]  /*0230*/  DMUL R2, R22, R2 ;  /* 0x0000000216027228 */ /* 0x000fd00000000000 */
[----:B------:R-:W-:Y:S01]  /*0240*/  DMUL R10, R22, R2 ;  /* 0x00000002160a7228 */ /* 0x000fe20000000000 */
[----:B------:R-:W-:-:S05]  /*0250*/  IMAD.MOV.U32 R2, RZ, RZ, 0x1 ;  /* 0x00000001ff027424 */ /* 0x000fca00078e00ff */
[----:B------:R-:W0:Y:S02]  /*0260*/  MUFU.RCP64H R3, R11 ;  /* 0x0000000b00037308 */ /* 0x000e240000001800 */
[----:B0-----:R-:W-:-:S08]  /*0270*/  DFMA R4, -R10, R2, 1 ;  /* 0x3ff000000a04742b */ /* 0x001fd00000000102 */
[----:B------:R-:W-:-:S08]  /*0280*/  DFMA R4, R4, R4, R4 ;  /* 0x000000040404722b */ /* 0x000fd00000000004 */
[----:B------:R-:W-:-:S08]  /*0290*/  DFMA R4, R2, R4, R2 ;  /* 0x000000040204722b */ /* 0x000fd00000000002 */
[----:B------:R-:W-:-:S08]  /*02a0*/  DFMA R2, -R10, R4, 1 ;  /* 0x3ff000000a02742b */ /* 0x000fd00000000104 */
[----:B------:R-:W-:Y:S01]  /*02b0*/  DFMA R2, R4, R2, R4 ;  /* 0x000000020402722b */ /* 0x000fe20000000004 */
[----:B------:R-:W0:Y:S01]  /*02c0*/  S2R R4, SR_TID.X ;  /* 0x0000000000047919 */ /* 0x000e220000002100 */
[----:B------:R-:W-:Y:S01]  /*02d0*/  MOV R5, UR4 ;  /* 0x0000000400057c02 */ /* 0x000fe20008000f00 */
[----:B------:R-:W-:-:S03]  /*02e0*/  USEL UR4, UR9, 0x1, !UP0 ;  /* 0x0000000109047887 */ /* 0x000fc6000c000000 */
[----:B-1----:R-:W-:Y:S02]  /*02f0*/  VIADDMNMX.U32 R5, R14, 0x1, R5, PT ;  /* 0x000000010e057846 */ /* 0x002fe40003800005 */
[----:B------:R-:W-:Y:S01]  /*0300*/  DMUL R6, R2, 21 ;  /* 0x4035000002067828 */ /* 0x000fe20000000000 */
[----:B------:R-:W-:Y:S01]  /*0310*/  ULEA UR8, UR4, 0xfffffffe, 0x1 ;  /* 0xfffffffe04087891 */ /* 0x000fe2000f8e08ff */
[----:B------:R-:W-:Y:S02]  /*0320*/  R2UR UR5, R5 ;  /* 0x00000000050572ca */ /* 0x000fe400000e0000 */
[----:B------:R-:W-:-:S04]  /*0330*/  MOV R5, 0x400 ;  /* 0x0000040000057802 */ /* 0x000fc80000000f00 */
[----:B------:R-:W-:Y:S01]  /*0340*/  DFMA R8, -R10, R6, 21 ;  /* 0x403500000a08742b */ /* 0x000fe20000000106 */
[----:B------:R-:W-:-:S04]  /*0350*/  IADD3 R0, PT, PT, R5, 0x300, RZ ;  /* 0x0000030005007810 */ /* 0x000fc80007ffe0ff */
[----:B--2---:R-:W-:-:S03]  /*0360*/  LEA R13, R15, R0, 0x18 ;  /* 0x000000000f0d7211 */ /* 0x004fc600078ec0ff */
[----:B------:R-:W-:Y:S01]  /*0370*/  DFMA R2, R2, R8, R6 ;  /* 0x000000080202722b */ /* 0x000fe20000000006 */
[----:B------:R-:W-:Y:S01]  /*0380*/  ULEA UR9, UR5, 0x1, 0x1 ;  /* 0x0000000105097891 */ /* 0x000fe2000f8e08ff */
[----:B------:R-:W-:Y:S01]  /*0390*/  VIADD R8, R5, 0x600 ;  /* 0x0000060005087836 */ /* 0x000fe20000000000 */
[----:B------:R-:W-:Y:S01]  /*03a0*/  DMUL R6, R22, UR6 ;  /* 0x0000000616067c28 */ /* 0x000fe20008000000 */
[C---:B------:R-:W-:Y:S01]  /*03b0*/  LEA R9, R15.reuse, R5, 0x18 ;  /* 0x000000050f097211 */ /* 0x040fe200078ec0ff */
[----:B------:R-:W-:Y:S02]  /*03c0*/  FMUL R5, R12, R12 ;  /* 0x0000000c0c057220 */ /* 0x000fe40000400000 */
[----:B------:R-:W-:-:S03]  /*03d0*/  LEA R15, R15, R8, 0x18 ;  /* 0x000000080f0f7211 */ /* 0x000fc600078ec0ff */
[----:B------:R-:W-:Y:S01]  /*03e0*/  FFMA R14, RZ, R11, R3 ;  /* 0x0000000bff0e7223 */ /* 0x000fe20000000003 */
[----:B------:R-:W-:Y:S01]  /*03f0*/  DMUL R22, R22, R6 ;  /* 0x0000000616167228 */ /* 0x000fe20000000000 */
[C---:B0-----:R-:W-:Y:S01]  /*0400*/  LEA R8, R4.reuse, R15, 0x2 ;  /* 0x0000000f04087211 */ /* 0x041fe200078e10ff */
[----:B------:R-:W-:Y:S02]  /*0410*/  IMAD R6, R4, 0xc, R9 ;  /* 0x0000000c04067824 */ /* 0x000fe400078e0209 */
[----:B------:R-:W-:Y:S01]  /*0420*/  FSETP.GT.AND P0, PT, |R14|, 1.469367938527859385e-39, PT ;  /* 0x001000000e00780b */ /* 0x000fe20003f04200 */
[----:B------:R-:W-:-:S12]  /*0430*/  IMAD R7, R4, 0xc, R13 ;  /* 0x0000000c04077824 */ /* 0x000fd800078e020d */
[----:B---3--:R-:W-:Y:S05]  /*0440*/  @P0 BRA `(.L_x_0) ;  /* 0x0000000000200947 */ /* 0x008fea0003800000 */
[----:B------:R-:W-:Y:S01]  /*0450*/  MOV R26, R10 ;  /* 0x0000000a001a7202 */ /* 0x000fe20000000f00 */
[----:B------:R-:W-:Y:S01]  /*0460*/  IMAD.MOV.U32 R27, RZ, RZ, R11 ;  /* 0x000000ffff1b7224 */ /* 0x000fe200078e000b */
[----:B------:R-:W-:Y:S02]  /*0470*/  MOV R28, RZ ;  /* 0x000000ff001c7202 */ /* 0x000fe40000000f00 */
[----:B------:R-:W-:Y:S02]  /*0480*/  MOV R29, 0x40350000 ;  /* 0x40350000001d7802 */ /* 0x000fe40000000f00 */
[----:B------:R-:W-:-:S07]  /*0490*/  MOV R0, 0x4b0 ;  /* 0x000004b000007802 */ /* 0x000fce0000000f00 */
[----:B------:R-:W-:Y:S05]  /*04a0*/  CALL.REL.NOINC `($__internal_0_$__cuda_sm20_div_rn_f64_full) ;  /* 0x0000002000a87944 */ /* 0x000fea0003c00000 */
[----:B------:R-:W-:Y:S01]  /*04b0*/  IMAD.MOV.U32 R2, RZ, RZ, R26 ;  /* 0x000000ffff027224 */ /* 0x000fe200078e001a */
[----:B------:R-:W-:-:S07]  /*04c0*/  MOV R3, R27 ;  /* 0x0000001b00037202 */ /* 0x000fce0000000f00 */
.L_x_0:
[----:B---3--:R-:W-:Y:S01]  /*04d0*/  IADD3 R9, PT, PT, R4, UR15, RZ ;  /* 0x0000000f04097c10 */ /* 0x008fe2000fffe0ff */
[----:B------:R-:W-:Y:S03]  /*04e0*/  BSSY.RECONVERGENT B0, `(.L_x_1) ;  /* 0x0000011000007945 */ /* 0x000fe60003800200 */
[----:B------:R-:W-:-:S13]  /*04f0*/  ISETP.GE.AND P0, PT, R9, UR14, PT ;  /* 0x0000000e09007c0c */ /* 0x000fda000bf06270 */
[----:B012---:R-:W-:Y:S05]  /*0500*/  @P0 BRA `(.L_x_2) ;  /* 0x0000000000380947 */ /* 0x007fea0003800000 */
[----:B------:R-:W0:Y:S01]  /*0510*/  LDC.64 R16, c[0x0][0x398] ;  /* 0x0000e600ff107b82 */ /* 0x000e220000000a00 */
[----:B------:R-:W-:-:S07]  /*0520*/  IMAD R11, R9, 0x3, RZ ;  /* 0x00000003090b7824 */ /* 0x000fce00078e02ff */
[----:B------:R-:W1:Y:S08]  /*0530*/  LDC.64 R18, c[0x0][0x388] ;  /* 0x0000e200ff127b82 */ /* 0x000e700000000a00 */
[----:B------:R-:W2:Y:S01]  /*0540*/  LDC.64 R20, c[0x0][0x390] ;  /* 0x0000e400ff147b82 */ /* 0x000ea20000000a00 */
[----:B0-----:R-:W-:-:S06]  /*0550*/  IMAD.WIDE R16, R9, 0x4, R16 ;  /* 0x0000000409107825 */ /* 0x001fcc00078e0210 */
[----:B------:R0:W5:Y:S01]  /*0560*/  LDG.E R16, desc[UR12][R16.64] ;  /* 0x0000000c10107981 */ /* 0x000162000c1e1900 */
[----:B-1----:R-:W-:-:S05]  /*0570*/  IMAD.WIDE R18, R11, 0x4, R18 ;  /* 0x000000040b127825 */ /* 0x002fca00078e0212 */
[----:B------:R0:W5:Y:S01]  /*0580*/  LDG.E R10, desc[UR12][R18.64] ;  /* 0x0000000c120a7981 */ /* 0x000162000c1e1900 */
[----:B--2---:R-:W-:-:S03]  /*0590*/  IMAD.WIDE R20, R11, 0x4, R20 ;  /* 0x000000040b147825 */ /* 0x004fc600078e0214 */
[----:B------:R0:W5:Y:S04]  /*05a0*/  LDG.E R12, desc[UR12][R18.64+0x8] ;  /* 0x0000080c120c7981 */ /* 0x000168000c1e1900 */
[----:B------:R0:W5:Y:S04]  /*05b0*/  LDG.E R11, desc[UR12][R18.64+0x4] ;  /* 0x0000040c120b7981 */ /* 0x000168000c1e1900 */
[----:B------:R0:W5:Y:S04]  /*05c0*/  LDG.E R13, desc[UR12][R20.64] ;  /* 0x0000000c140d7981 */ /* 0x000168000c1e1900 */
[----:B------:R0:W5:Y:S04]  /*05d0*/  LDG.E R14, desc[UR12][R20.64+0x4] ;  /* 0x0000040c140e7981 */ /* 0x000168000c1e1900 */
[----:B------:R0:W5:Y:S02]  /*05e0*/  LDG.E R15, desc[UR12][R20.64+0x8] ;  /* 0x0000080c140f7981 */ /* 0x000164000c1e1900 */
.L_x_2:
[----:B------:R-:W-:Y:S05]  /*05f0*/  BSYNC.RECONVERGENT B0 ;  /* 0x0000000000007941 */ /* 0x000fea0003800200 */
.L_x_1:
[C---:B0----5:R-:W-:Y:S01]  /*0600*/  FMUL R17, |R16|.reuse, 16777216 ;  /* 0x4b80000010117820 */ /* 0x061fe20000400200 */
[C---:B------:R-:W-:Y:S01]  /*0610*/  FSETP.GEU.AND P0, PT, |R16|.reuse, 1.175494350822287508e-38, PT ;  /* 0x008000001000780b */ /* 0x040fe20003f0e200 */
[----:B------:R-:W-:Y:S01]  /*0620*/  HFMA2 R24, -RZ, RZ, 0.771484375, 0.21533203125 ;  /* 0x3a2c32e4ff187431 */ /* 0x000fe200000001ff */
[----:B------:R-:W-:Y:S01]  /*0630*/  FSETP.NEU.AND P2, PT, R16, 1, PT ;  /* 0x3f8000001000780b */ /* 0x000fe20003f4d000 */
[----:B------:R-:W-:Y:S01]  /*0640*/  BSSY.RECONVERGENT B0, `(.L_x_3) ;  /* 0x0000045000007945 */ /* 0x000fe20003800200 */
[----:B------:R-:W-:-:S05]  /*0650*/  FSEL R17, R17, |R16|, !P0 ;  /* 0x4000001011117208 */ /* 0x000fca0004000000 */
[----:B------:R-:W-:-:S05]  /*0660*/  VIADD R0, R17, 0xc0cafb0d ;  /* 0xc0cafb0d11007836 */ /* 0x000fca0000000000 */
[----:B------:R-:W-:Y:S02]  /*0670*/  LOP3.LUT R18, R0, 0xff800000, RZ, 0xc0, !PT ;  /* 0xff80000000127812 */ /* 0x000fe400078ec0ff */
[----:B------:R-:W-:Y:S02]  /*0680*/  FSEL R0, RZ, -24, P0 ;  /* 0xc1c00000ff007808 */ /* 0x000fe40000000000 */
[----:B------:R-:W-:-:S05]  /*0690*/  IADD3 R17, PT, PT, R17, -R18, RZ ;  /* 0x8000001211117210 */ /* 0x000fca0007ffe0ff */
[C---:B------:R-:W-:Y:S01]  /*06a0*/  FADD R20, R17.reuse, 1 ;  /* 0x3f80000011147421 */ /* 0x040fe20000000000 */
[----:B------:R-:W-:Y:S01]  /*06b0*/  FADD R19, R17, -1 ;  /* 0xbf80000011137421 */ /* 0x000fe20000000000 */
[----:B------:R-:W-:-:S03]  /*06c0*/  I2FP.F32.S32 R17, R18 ;  /* 0x0000001200117245 */ /* 0x000fc60000201400 */
[----:B------:R-:W-:Y:S01]  /*06d0*/  FADD R21, R19, R19 ;  /* 0x0000001313157221 */ /* 0x000fe20000000000 */
[----:B------:R-:W0:Y:S01]  /*06e0*/  MUFU.RCP R20, R20 ;  /* 0x0000001400147308 */ /* 0x000e220000001000 */
[----:B------:R-:W-:Y:S02]  /*06f0*/  FFMA R0, R17, 1.1920928955078125e-07, R0 ;  /* 0x3400000011007823 */ /* 0x000fe40000000000 */
[----:B0-----:R-:W-:-:S04]  /*0700*/  FMUL R21, R20, R21 ;  /* 0x0000001514157220 */ /* 0x001fc80000400000 */
[----:B------:R-:W-:Y:S01]  /*0710*/  FADD R18, R19, -R21 ;  /* 0x8000001513127221 */ /* 0x000fe20000000000 */
[CC--:B------:R-:W-:Y:S01]  /*0720*/  FMUL R17, R21.reuse, R21.reuse ;  /* 0x0000001515117220 */ /* 0x0c0fe20000400000 */
[----:B------:R-:W-:Y:S02]  /*0730*/  FFMA R25, R21, 1.4426950216293334961, R0 ;  /* 0x3fb8aa3b15197823 */ /* 0x000fe40000000000 */
[----:B------:R-:W-:Y:S01]  /*0740*/  FADD R18, R18, R18 ;  /* 0x0000001212127221 */ /* 0x000fe20000000000 */
[----:B------:R-:W-:Y:S01]  /*0750*/  FFMA R24, R17, R24, 0.0032181653659790754318 ;  /* 0x3b52e7db11187423 */ /* 0x000fe20000000018 */
[----:B------:R-:W-:Y:S02]  /*0760*/  FADD R0, R0, -R25 ;  /* 0x8000001900007221 */ /* 0x000fe40000000000 */
[----:B------:R-:W-:Y:S01]  /*0770*/  FFMA R19, R19, -R21, R18 ;  /* 0x8000001513137223 */ /* 0x000fe20000000012 */
[----:B------:R-:W-:Y:S01]  /*0780*/  FFMA R24, R17, R24, 0.018033718690276145935 ;  /* 0x3c93bb7311187423 */ /* 0x000fe20000000018 */
[----:B------:R-:W-:-:S02]  /*0790*/  FFMA R0, R21, 1.4426950216293334961, R0 ;  /* 0x3fb8aa3b15007823 */ /* 0x000fc40000000000 */
[----:B------:R-:W-:Y:S01]  /*07a0*/  FMUL R19, R20, R19 ;  /* 0x0000001314137220 */ /* 0x000fe20000400000 */
[----:B------:R-:W-:-:S03]  /*07b0*/  FFMA R24, R17, R24, 0.12022458761930465698 ;  /* 0x3df6384f11187423 */ /* 0x000fc60000000018 */
[----:B------:R-:W-:Y:S01]  /*07c0*/  FFMA R0, R19, 1.4426950216293334961, R0 ;  /* 0x3fb8aa3b13007823 */ /* 0x000fe20000000000 */
[----:B------:R-:W-:-:S03]  /*07d0*/  FMUL R24, R17, R24 ;  /* 0x0000001811187220 */ /* 0x000fc60000400000 */
[----:B------:R-:W-:Y:S01]  /*07e0*/  FFMA R0, R21, 1.9251366722983220825e-08, R0 ;  /* 0x32a55e3415007823 */ /* 0x000fe20000000000 */
[----:B------:R-:W-:-:S04]  /*07f0*/  FMUL R17, R24, 3 ;  /* 0x4040000018117820 */ /* 0x000fc80000400000 */
[----:B------:R-:W-:-:S04]  /*0800*/  FFMA R17, R19, R17, R0 ;  /* 0x0000001113117223 */ /* 0x000fc80000000000 */
[----:B------:R-:W-:Y:S01]  /*0810*/  FFMA R24, R21, R24, R17 ;  /* 0x0000001815187223 */ /* 0x000fe20000000011 */
[----:B------:R-:W-:-:S03]  /*0820*/  IMAD.MOV.U32 R21, RZ, RZ, 0x391fcb8e ;  /* 0x391fcb8eff157424 */ /* 0x000fc600078e00ff */
[----:B------:R-:W-:-:S04]  /*0830*/  FADD R0, R25, R24 ;  /* 0x0000001819007221 */ /* 0x000fc80000000000 */
[----:B------:R-:W-:Y:S01]  /*0840*/  FMUL R17, R0, 7 ;  /* 0x40e0000000117820 */ /* 0x000fe20000400000 */
[----:B------:R-:W-:-:S03]  /*0850*/  FADD R25, -R25, R0 ;  /* 0x0000000019197221 */ /* 0x000fc60000000100 */
[----:B------:R-:W0:Y:S01]  /*0860*/  FRND R18, R17 ;  /* 0x0000001100127307 */ /* 0x000e220000201000 */
[----:B------:R-:W-:Y:S01]  /*0870*/  FADD R25, R24, -R25 ;  /* 0x8000001918197221 */ /* 0x000fe20000000000 */
[----:B------:R-:W-:Y:S01]  /*0880*/  FFMA R0, R0, 7, -R17 ;  /* 0x40e0000000007823 */ /* 0x000fe20000000811 */
[----:B------:R-:W-:-:S03]  /*0890*/  FSETP.GEU.AND P1, PT, R17, RZ, PT ;  /* 0x000000ff1100720b */ /* 0x000fc60003f2e000 */
[----:B------:R-:W-:Y:S02]  /*08a0*/  FFMA R0, R25, 7, R0 ;  /* 0x40e0000019007823 */ /* 0x000fe40000000000 */
[----:B------:R1:W2:Y:S01]  /*08b0*/  F2I.NTZ R20, R17 ;  /* 0x0000001100147305 */ /* 0x0002a20000203100 */
[----:B0-----:R-:W-:Y:S01]  /*08c0*/  FADD R19, R17, -R18 ;  /* 0x8000001211137221 */ /* 0x001fe20000000000 */
[----:B------:R-:W-:-:S03]  /*08d0*/  FSETP.GT.AND P0, PT, R18, RZ, PT ;  /* 0x000000ff1200720b */ /* 0x000fc60003f04000 */
[----:B------:R-:W-:-:S04]  /*08e0*/  FADD R0, R0, R19 ;  /* 0x0000001300007221 */ /* 0x000fc80000000000 */
[C---:B------:R-:W-:Y:S01]  /*08f0*/  FFMA R19, R0.reuse, R21, 0.0013391353422775864601 ;  /* 0x3aaf85ed00137423 */ /* 0x040fe20000000015 */
[----:B------:R-:W-:Y:S02]  /*0900*/  SEL R21, RZ, 0x83000000, P0 ;  /* 0x83000000ff157807 */ /* 0x000fe40000000000 */
[----:B------:R-:W-:Y:S01]  /*0910*/  FSETP.GT.AND P0, PT, |R17|, 152, PT ;  /* 0x431800001100780b */ /* 0x000fe20003f04200 */
[----:B------:R-:W-:Y:S01]  /*0920*/  FFMA R19, R0, R19, 0.0096188392490148544312 ;  /* 0x3c1d985600137423 */ /* 0x000fe20000000013 */
[----:B------:R-:W-:Y:S01]  /*0930*/  IADD3 R18, PT, PT, R21, 0x7f000000, RZ ;  /* 0x7f00000015127810 */ /* 0x000fe20007ffe0ff */
[----:B-1----:R-:W-:Y:S01]  /*0940*/  IMAD.MOV.U32 R17, RZ, RZ, 0x3f800000 ;  /* 0x3f800000ff117424 */ /* 0x002fe200078e00ff */
[----:B--2---:R-:W-:Y:S01]  /*0950*/  LEA R21, R20, -R21, 0x17 ;  /* 0x8000001514157211 */ /* 0x004fe200078eb8ff */
[----:B------:R-:W-:-:S04]  /*0960*/  FFMA R19, R0, R19, 0.055503588169813156128 ;  /* 0x3d6357bb00137423 */ /* 0x000fc80000000013 */
[----:B------:R-:W-:-:S04]  /*0970*/  FFMA R19, R0, R19, 0.24022644758224487305 ;  /* 0x3e75fdec00137423 */ /* 0x000fc80000000013 */
[----:B------:R-:W-:-:S04]  /*0980*/  FFMA R19, R0, R19, 0.69314718246459960938 ;  /* 0x3f31721800137423 */ /* 0x000fc80000000013 */
[----:B------:R-:W-:Y:S01]  /*0990*/  FFMA R19, R0, R19, 1 ;  /* 0x3f80000000137423 */ /* 0x000fe20000000013 */
[----:B------:R-:W-:-:S03]  /*09a0*/  MOV R0, 0x3f800000 ;  /* 0x3f80000000007802 */ /* 0x000fc60000000f00 */
[----:B------:R-:W-:-:S04]  /*09b0*/  FMUL R18, R19, R18 ;  /* 0x0000001213127220 */ /* 0x000fc80000400000 */
[----:B------:R-:W-:Y:S01]  /*09c0*/  FMUL R18, R18, R21 ;  /* 0x0000001512127220 */ /* 0x000fe20000400000 */
[----:B------:R-:W-:Y:S01]  /*09d0*/  @P0 FSEL R18, RZ, +INF , !P1 ;  /* 0x7f800000ff120808 */ /* 0x000fe20004800000 */
[----:B------:R-:W-:Y:S06]  /*09e0*/  @!P2 BRA `(.L_x_4) ;  /* 0x000000000028a947 */ /* 0x000fec0003800000 */
[----:B------:R-:W-:-:S13]  /*09f0*/  FSETP.NAN.AND P0, PT, |R16|, |R16|, PT ;  /* 0x400000101000720b */ /* 0x000fda0003f08200 */
[----:B------:R-:W-:Y:S01]  /*0a00*/  @P0 FADD R0, R16, 7 ;  /* 0x40e0000010000421 */ /* 0x000fe20000000000 */
[----:B------:R-:W-:Y:S06]  /*0a10*/  @P0 BRA `(.L_x_4) ;  /* 0x00000000001c0947 */ /* 0x000fec0003800000 */
[----:B------:R-:W-:-:S04]  /*0a20*/  FSETP.NEU.AND P0, PT, |R16|, +INF , PT ;  /* 0x7f8000001000780b */ /* 0x000fc80003f0d200 */
[----:B------:R-:W-:-:S13]  /*0a30*/  FSETP.NEU.AND P0, PT, R16, RZ, P0 ;  /* 0x000000ff1000720b */ /* 0x000fda000070d000 */
[----:B------:R-:W-:Y:S01]  /*0a40*/  @!P0 FADD R0, R16, R16 ;  /* 0x0000001010008221 */ /* 0x000fe20000000000 */
[----:B------:R-:W-:Y:S06]  /*0a50*/  @!P0 BRA `(.L_x_4) ;  /* 0x00000000000c8947 */ /* 0x000fec0003800000 */
[----:B------:R-:W-:Y:S02]  /*0a60*/  FSETP.GEU.AND P0, PT, R16, RZ, PT ;  /* 0x000000ff1000720b */ /* 0x000fe40003f0e000 */
[----:B------:R-:W-:-:S11]  /*0a70*/  MOV R0, R18 ;  /* 0x0000001200007202 */ /* 0x000fd60000000f00 */
[----:B------:R-:W-:-:S07]  /*0a80*/  @!P0 FADD R0, -R18, -RZ ;  /* 0x800000ff12008221 */ /* 0x000fce0000000100 */
.L_x_4:
[----:B------:R-:W-:Y:S05]  /*0a90*/  BSYNC.RECONVERGENT B0 ;  /* 0x0000000000007941 */ /* 0x000fea0003800200 */
.L_x_3:
[----:B------:R-:W-:Y:S01]  /*0aa0*/  FADD R0, R0, -1 ;  /* 0xbf80000000007421 */ /* 0x000fe20000000000 */
[----:B------:R-:W-:Y:S01]  /*0ab0*/  IMAD.MOV.U32 R18, RZ, RZ, 0x3e124925 ;  /* 0x3e124925ff127424 */ /* 0x000fe200078e00ff */
[----:B------:R-:W-:Y:S02]  /*0ac0*/  BSSY.RECONVERGENT B2, `(.L_x_5) ;  /* 0x000000d000027945 */ /* 0x000fe40003800200 */
[----:B------:R-:W-:Y:S01]  /*0ad0*/  FMUL R0, R0, 100 ;  /* 0x42c8000000007820 */ /* 0x000fe20000400000 */
[----:B------:R-:W-:-:S03]  /*0ae0*/  FFMA R17, R18, -7, R17 ;  /* 0xc0e0000012117823 */ /* 0x000fc60000000011 */
[----:B------:R-:W0:Y:S01]  /*0af0*/  FCHK P0, R0, 7 ;  /* 0x40e0000000007902 */ /* 0x000e220000000000 */
[----:B------:R-:W-:-:S04]  /*0b00*/  FFMA R17, R17, R18, 0.14285714924335479736 ;  /* 0x3e12492511117423 */ /* 0x000fc80000000012 */
[----:B------:R-:W-:-:S04]  /*0b10*/  FFMA R18, R0, R17, RZ ;  /* 0x0000001100127223 */ /* 0x000fc800000000ff */
[----:B------:R-:W-:-:S04]  /*0b20*/  FFMA R19, R18, -7, R0 ;  /* 0xc0e0000012137823 */ /* 0x000fc80000000000 */
[----:B------:R-:W-:Y:S01]  /*0b30*/  FFMA R17, R17, R19, R18 ;  /* 0x0000001311117223 */ /* 0x000fe20000000012 */
[----:B0-----:R-:W-:Y:S06]  /*0b40*/  @!P0 BRA `(.L_x_6) ;  /* 0x0000000000108947 */ /* 0x001fec0003800000 */
[----:B------:R-:W-:Y:S01]  /*0b50*/  HFMA2 R27, -RZ, RZ, 2.4375, 0 ;  /* 0x40e00000ff1b7431 */ /* 0x000fe200000001ff */
[----:B------:R-:W-:-:S07]  /*0b60*/  MOV R29, 0xb80 ;  /* 0x00000b80001d7802 */ /* 0x000fce0000000f00 */
[----:B------:R-:W-:Y:S05]  /*0b70*/  CALL.REL.NOINC `($__internal_2_$__cuda_sm3x_div_rn_noftz_f32_slowpath) ;  /* 0x0000002000c47944 */ /* 0x000fea0003c00000 */
[----:B------:R-:W-:-:S07]  /*0b80*/  MOV R17, R0 ;  /* 0x0000000000117202 */ /* 0x000fce0000000f00 */
.L_x_6:
[----:B------:R-:W-:Y:S05]  /*0b90*/  BSYNC.RECONVERGENT B2 ;  /* 0x0000000000027941 */ /* 0x000fea0003800200 */
.L_x_5:
[----:B------:R-:W-:Y:S01]  /*0ba0*/  FMUL R27, R16, R16 ;  /* 0x00000010101b7220 */ /* 0x000fe20000400000 */
[----:B------:R-:W-:Y:S01]  /*0bb0*/  FADD R0, R17, 1 ;  /* 0x3f80000011007421 */ /* 0x000fe20000000000 */
[----:B------:R-:W-:Y:S02]  /*0bc0*/  BSSY.RECONVERGENT B2, `(.L_x_7) ;  /* 0x000000c000027945 */ /* 0x000fe40003800200 */
[----:B------:R-:W0:Y:S08]  /*0bd0*/  MUFU.RCP R18, R27 ;  /* 0x0000001b00127308 */ /* 0x000e300000001000 */
[----:B------:R-:W1:Y:S01]  /*0be0*/  FCHK P0, R0, R27 ;  /* 0x0000001b00007302 */ /* 0x000e620000000000 */
[----:B0-----:R-:W-:-:S04]  /*0bf0*/  FFMA R19, -R27, R18, 1 ;  /* 0x3f8000001b137423 */ /* 0x001fc80000000112 */
[----:B------:R-:W-:-:S04]  /*0c00*/  FFMA R19, R18, R19, R18 ;  /* 0x0000001312137223 */ /* 0x000fc80000000012 */
[----:B------:R-:W-:-:S04]  /*0c10*/  FFMA R18, R0, R19, RZ ;  /* 0x0000001300127223 */ /* 0x000fc800000000ff */
[----:B------:R-:W-:-:S04]  /*0c20*/  FFMA R17, -R27, R18, R0 ;  /* 0x000000121b117223 */ /* 0x000fc80000000100 */
[----:B------:R-:W-:Y:S01]  /*0c30*/  FFMA R17, R19, R17, R18 ;  /* 0x0000001113117223 */ /* 0x000fe20000000012 */
[----:B-1----:R-:W-:Y:S06]  /*0c40*/  @!P0 BRA `(.L_x_8) ;  /* 0x00000000000c8947 */ /* 0x002fec0003800000 */
[----:B------:R-:W-:-:S07]  /*0c50*/  MOV R29, 0xc70 ;  /* 0x00000c70001d7802 */ /* 0x000fce0000000f00 */
[----:B------:R-:W-:Y:S05]  /*0c60*/  CALL.REL.NOINC `($__internal_2_$__cuda_sm3x_div_rn_noftz_f32_slowpath) ;  /* 0x0000002000887944 */ /* 0x000fea0003c00000 */
[----:B------:R-:W-:-:S07]  /*0c70*/  IMAD.MOV.U32 R17, RZ, RZ, R0 ;  /* 0x000000ffff117224 */ /* 0x000fce00078e0000 */
.L_x_8:
[----:B------:R-:W-:Y:S05]  /*0c80*/  BSYNC.RECONVERGENT B2 ;  /* 0x0000000000027941 */ /* 0x000fea0003800200 */
.L_x_7:
[----:B------:R0:W1:Y:S01]  /*0c90*/  F2F.F64.F32 R20, R16 ;  /* 0x0000001000147310 */ /* 0x0000620000201800 */
[----:B------:R-:W-:Y:S01]  /*0ca0*/  HFMA2 R38, -RZ, RZ, 0, 0 ;  /* 0x00000000ff267431 */ /* 0x000fe200000001ff */
[----:B------:R-:W-:Y:S01]  /*0cb0*/  CS2R R18, SRZ ;  /* 0x0000000000127805 */ /* 0x000fe2000001ff00 */
[----:B------:R-:W-:-:S06]  /*0cc0*/  UMOV UR16, 0xffffffff ;  /* 0xffffffff00107882 */ /* 0x000fcc0000000000 */
.L_x_32:
[----:B------:R-:W-:Y:S02]  /*0cd0*/  UIADD3 UR22, UPT, UPT, UR19, UR16, URZ ;  /* 0x0000001013167290 */ /* 0x000fe4000fffe0ff */
[----:B------:R-:W-:Y:S01]  /*0ce0*/  UIADD3 UR16, UPT, UPT, UR16, 0x1, URZ ;  /* 0x0000000110107890 */ /* 0x000fe2000fffe0ff */
[----:B------:R-:W-:-:S03]  /*0cf0*/  UMOV UR17, 0xffffffff ;  /* 0xffffffff00117882 */ /* 0x000fc60000000000 */
[----:B--2---:R-:W-:-:S11]  /*0d00*/  UISETP.NE.AND UP0, UPT, UR16, 0x2, UPT ;  /* 0x000000021000788c */ /* 0x004fd6000bf05270 */
.L_x_31:
[----:B------:R-:W-:-:S09]  /*0d10*/  UISETP.GE.U32.AND UP1, UPT, UR22, UR21, UPT ;  /* 0x000000151600728c */ /* 0x000fd2000bf26070 */
[----:B--2---:R-:W-:Y:S05]  /*0d20*/  BRA.U UP1, `(.L_x_9) ;  /* 0x0000001101ac7547 */ /* 0x004fea000b800000 */
[----:B------:R-:W-:-:S04]  /*0d30*/  UIADD3 UR5, UPT, UPT, UR20, UR17, URZ ;  /* 0x0000001114057290 */ /* 0x000fc8000fffe0ff */
[----:B------:R-:W-:-:S09]  /*0d40*/  UISETP.GE.U32.AND UP1, UPT, UR5, UR18, UPT ;  /* 0x000000120500728c */ /* 0x000fd2000bf26070 */
[----:B------:R-:W-:Y:S05]  /*0d50*/  BRA.U UP1, `(.L_x_9) ;  /* 0x0000001101a07547 */ /* 0x000fea000b800000 */
[----:B------:R-:W2:Y:S01]  /*0d60*/  LDCU.64 UR6, c[0x0][0x3a0] ;  /* 0x00007400ff0677ac */ /* 0x000ea20008000a00 */
[----:B------:R-:W-:-:S04]  /*0d70*/  UIMAD UR4, UR11, UR18, URZ ;  /* 0x000000120b0472a4 */ /* 0x000fc8000f8e02ff */
[----:B------:R-:W-:-:S04]  /*0d80*/  UIMAD UR4, UR4, UR22, URZ ;  /* 0x00000016040472a4 */ /* 0x000fc8000f8e02ff */
[----:B------:R-:W-:-:S04]  /*0d90*/  UIMAD UR4, UR11, UR5, UR4 ;  /* 0x000000050b0472a4 */ /* 0x000fc8000f8e0204 */
[----:B------:R-:W-:Y:S02]  /*0da0*/  UIADD3 UR5, UPT, UPT, UR8, UR4, URZ ;  /* 0x0000000408057290 */ /* 0x000fe4000fffe0ff */
[----:B------:R-:W-:Y:S02]  /*0db0*/  UIADD3 UR10, UPT, UPT, UR9, UR4, URZ ;  /* 0x00000004090a7290 */ /* 0x000fe4000fffe0ff */
[----:B--2---:R-:W-:Y:S02]  /*0dc0*/  UIMAD.WIDE.U32 UR4, UR5, 0x4, UR6 ;  /* 0x00000004050478a5 */ /* 0x004fe4000f8e0006 */
[----:B------:R-:W-:-:S04]  /*0dd0*/  UIMAD.WIDE.U32 UR6, UR10, 0x4, UR6 ;  /* 0x000000040a0678a5 */ /* 0x000fc8000f8e0006 */
[----:B------:R-:W-:Y:S01]  /*0de0*/  MOV R24, UR4 ;  /* 0x0000000400187c02 */ /* 0x000fe20008000f00 */
[----:B------:R-:W-:Y:S01]  /*0df0*/  IMAD.U32 R25, RZ, RZ, UR5 ;  /* 0x00000005ff197e24 */ /* 0x000fe2000f8e00ff */
[----:B------:R-:W-:Y:S02]  /*0e00*/  MOV R26, UR6 ;  /* 0x00000006001a7c02 */ /* 0x000fe40008000f00 */
[----:B------:R-:W-:Y:S02]  /*0e10*/  MOV R27, UR7 ;  /* 0x00000007001b7c02 */ /* 0x000fe40008000f00 */
[----:B------:R-:W2:Y:S04]  /*0e20*/  LDG.E R40, desc[UR12][R24.64] ;  /* 0x0000000c18287981 */ /* 0x000ea8000c1e1900 */
[----:B------:R-:W2:Y:S02]  /*0e30*/  LDG.E R39, desc[UR12][R26.64] ;  /* 0x0000000c1a277981 */ /* 0x000ea4000c1e1900 */
[----:B--2---:R-:W-:-:S13]  /*0e40*/  ISETP.GE.AND P0, PT, R40, R39, PT ;  /* 0x000000272800720c */ /* 0x004fda0003f06270 */
[----:B------:R-:W-:Y:S05]  /*0e50*/  @P0 BRA `(.L_x_9) ;  /* 0x0000001000600947 */ /* 0x000fea0003800000 */
.L_x_30:
[----:B--2---:R-:W-:Y:S01]  /*0e60*/  IMAD.IADD R0, R4, 0x1, R40 ;  /* 0x0000000104007824 */ /* 0x004fe200078e0228 */
[----:B------:R-:W-:Y:S04]  /*0e70*/  BSSY.RECONVERGENT B0, `(.L_x_10) ;  /* 0x0000018000007945 */ /* 0x000fe80003800200 */
[----:B------:R-:W-:-:S13]  /*0e80*/  ISETP.GE.AND P0, PT, R0, R39, PT ;  /* 0x000000270000720c */ /* 0x000fda0003f06270 */
[----:B------:R-:W-:Y:S05]  /*0e90*/  @P0 BRA `(.L_x_11) ;  /* 0x0000000000540947 */ /* 0x000fea0003800000 */
[----:B------:R-:W2:Y:S01]  /*0ea0*/  LDC.64 R24, c[0x0][0x388] ;  /* 0x0000e200ff187b82 */ /* 0x000ea20000000a00 */
[----:B------:R-:W-:-:S07]  /*0eb0*/  IMAD R31, R0, 0x3, RZ ;  /* 0x00000003001f7824 */ /* 0x000fce00078e02ff */
[----:B------:R-:W3:Y:S08]  /*0ec0*/  LDC.64 R28, c[0x0][0x390] ;  /* 0x0000e400ff1c7b82 */ /* 0x000ef00000000a00 */
[----:B------:R-:W4:Y:S01]  /*0ed0*/  LDC.64 R26, c[0x0][0x398] ;  /* 0x0000e600ff1a7b82 */ /* 0x000f220000000a00 */
[----:B--2---:R-:W-:-:S05]  /*0ee0*/  IMAD.WIDE R24, R31, 0x4, R24 ;  /* 0x000000041f187825 */ /* 0x004fca00078e0218 */
[----:B------:R-:W2:Y:S01]  /*0ef0*/  LDG.E R33, desc[UR12][R24.64+0x4] ;  /* 0x0000040c18217981 */ /* 0x000ea2000c1e1900 */
[----:B---3--:R-:W-:-:S03]  /*0f00*/  IMAD.WIDE R28, R31, 0x4, R28 ;  /* 0x000000041f1c7825 */ /* 0x008fc600078e021c */
[----:B------:R-:W3:Y:S04]  /*0f10*/  LDG.E R35, desc[UR12][R24.64+0x8] ;  /* 0x0000080c18237981 */ /* 0x000ee8000c1e1900 */
[----:B------:R-:W5:Y:S01]  /*0f20*/  LDG.E R31, desc[UR12][R24.64] ;  /* 0x0000000c181f7981 */ /* 0x000f62000c1e1900 */
[----:B----4-:R-:W-:-:S03]  /*0f30*/  IMAD.WIDE R26, R0, 0x4, R26 ;  /* 0x00000004001a7825 */ /* 0x010fc600078e021a */
[----:B------:R-:W4:Y:S04]  /*0f40*/  LDG.E R30, desc[UR12][R28.64+0x4] ;  /* 0x0000040c1c1e7981 */ /* 0x000f28000c1e1900 */
[----:B------:R-:W4:Y:S04]  /*0f50*/  LDG.E R0, desc[UR12][R28.64] ;  /* 0x0000000c1c007981 */ /* 0x000f28000c1e1900 */
[----:B------:R-:W4:Y:S04]  /*0f60*/  LDG.E R32, desc[UR12][R28.64+0x8] ;  /* 0x0000080c1c207981 */ /* 0x000f28000c1e1900 */
[----:B------:R-:W4:Y:S04]  /*0f70*/  LDG.E R27, desc[UR12][R26.64] ;  /* 0x0000000c1a1b7981 */ /* 0x000f28000c1e1900 */
[----:B--2---:R2:W-:Y:S04]  /*0f80*/  STS [R6+0x4], R33 ;  /* 0x0000042106007388 */ /* 0x0045e80000000800 */
[----:B---3--:R2:W-:Y:S04]  /*0f90*/  STS [R6+0x8], R35 ;  /* 0x0000082306007388 */ /* 0x0085e80000000800 */
[----:B-----5:R2:W-:Y:S04]  /*0fa0*/  STS [R6], R31 ;  /* 0x0000001f06007388 */ /* 0x0205e80000000800 */
[----:B----4-:R2:W-:Y:S04]  /*0fb0*/  STS [R7+0x4], R30 ;  /* 0x0000041e07007388 */ /* 0x0105e80000000800 */
[----:B------:R2:W-:Y:S04]  /*0fc0*/  STS [R7], R0 ;  /* 0x0000000007007388 */ /* 0x0005e80000000800 */
[----:B------:R2:W-:Y:S04]  /*0fd0*/  STS [R7+0x8], R32 ;  /* 0x0000082007007388 */ /* 0x0005e80000000800 */
[----:B------:R2:W-:Y:S02]  /*0fe0*/  STS [R8], R27 ;  /* 0x0000001b08007388 */ /* 0x0005e40000000800 */
.L_x_11:
[----:B------:R-:W-:Y:S05]  /*0ff0*/  BSYNC.RECONVERGENT B0 ;  /* 0x0000000000007941 */ /* 0x000fea0003800200 */
.L_x_10:
[----:B------:R-:W-:Y:S01]  /*1000*/  BAR.SYNC.DEFER_BLOCKING 0x0 ;  /* 0x0000000000007b1d */ /* 0x000fe20000010000 */
[----:B------:R-:W-:-:S05]  /*1010*/  ISETP.GE.AND P0, PT, R9, UR14, PT ;  /* 0x0000000e09007c0c */ /* 0x000fca000bf06270 */
[----:B------:R-:W-:Y:S08]  /*1020*/  BSSY.RECONVERGENT B2, `(.L_x_12) ;  /* 0x00000f7000027945 */ /* 0x000ff00003800200 */
[----:B------:R-:W-:Y:S05]  /*1030*/  @P0 BRA `(.L_x_13) ;  /* 0x0000000c00d40947 */ /* 0x000fea0003800000 */
[----:B------:R-:W-:-:S07]  /*1040*/  HFMA2 R41, -RZ, RZ, 0, 0 ;  /* 0x00000000ff297431 */ /* 0x000fce00000001ff */
.L_x_29:
[----:B--2---:R-:W-:-:S04]  /*1050*/  IADD3 R0, PT, PT, R41, R40, RZ ;  /* 0x0000002829007210 */ /* 0x004fc80007ffe0ff */
[----:B------:R-:W-:-:S13]  /*1060*/  ISETP.GE.AND P0, PT, R0, R39, PT ;  /* 0x000000270000720c */ /* 0x000fda0003f06270 */
[----:B------:R-:W-:Y:S05]  /*1070*/  @P0 BRA `(.L_x_14) ;  /* 0x0000000c00b80947 */ /* 0x000fea0003800000 */
[----:B------:R-:W2:Y:S01]  /*1080*/  S2R R25, SR_CgaCtaId ;  /* 0x0000000000197919 */ /* 0x000ea20000008800 */
[----:B------:R-:W-:Y:S01]  /*1090*/  MOV R24, 0x400 ;  /* 0x0000040000187802 */ /* 0x000fe20000000f00 */
[----:B------:R-:W3:Y:S01]  /*10a0*/  MUFU.RCP R26, R5 ;  /* 0x00000005001a7308 */ /* 0x000ee20000001000 */
[----:B------:R-:W-:Y:S02]  /*10b0*/  BSSY.RECONVERGENT B3, `(.L_x_15) ;  /* 0x000001b000037945 */ /* 0x000fe40003800200 */
[----:B--2---:R-:W-:Y:S01]  /*10c0*/  LEA R0, R25, R24, 0x18 ;  /* 0x0000001819007211 */ /* 0x004fe200078ec0ff */
[----:B------:R-:W-:-:S04]  /*10d0*/  VIADD R24, R24, 0x300 ;  /* 0x0000030018187836 */ /* 0x000fc80000000000 */
[----:B------:R-:W-:Y:S01]  /*10e0*/  IMAD R0, R41, 0xc, R0 ;  /* 0x0000000c29007824 */ /* 0x000fe200078e0200 */
[----:B------:R-:W-:Y:S01]  /*10f0*/  LEA R24, R25, R24, 0x18 ;  /* 0x0000001819187211 */ /* 0x000fe200078ec0ff */
[----:B---3--:R-:W-:-:S03]  /*1100*/  FFMA R25, -R5, R26, 1 ;  /* 0x3f80000005197423 */ /* 0x008fc6000000011a */
[----:B------:R-:W2:Y:S01]  /*1110*/  LDS R42, [R0+0x4] ;  /* 0x00000400002a7984 */ /* 0x000ea20000000800 */
[----:B------:R-:W-:Y:S02]  /*1120*/  IMAD R34, R41, 0xc, R24 ;  /* 0x0000000c29227824 */ /* 0x000fe400078e0218 */
[----:B------:R-:W-:Y:S01]  /*1130*/  FFMA R25, R26, R25, R26 ;  /* 0x000000191a197223 */ /* 0x000fe2000000001a */
[----:B------:R-:W3:Y:S04]  /*1140*/  LDS R43, [R0] ;  /* 0x00000000002b7984 */ /* 0x000ee80000000800 */
[----:B------:R-:W4:Y:S04]  /*1150*/  LDS R45, [R0+0x8] ;  /* 0x00000800002d7984 */ /* 0x000f280000000800 */
[----:B------:R0:W0:Y:S01]  /*1160*/  LDS R32, [R34] ;  /* 0x0000000022207984 */ /* 0x0000220000000800 */
[----:B--2---:R-:W-:Y:S01]  /*1170*/  FADD R42, -R11, R42 ;  /* 0x0000002a0b2a7221 */ /* 0x004fe20000000100 */
[----:B---3--:R-:W-:-:S03]  /*1180*/  FADD R43, -R10, R43 ;  /* 0x0000002b0a2b7221 */ /* 0x008fc60000000100 */
[----:B------:R-:W-:Y:S01]  /*1190*/  FMUL R24, R42, R42 ;  /* 0x0000002a2a187220 */ /* 0x000fe20000400000 */
[----:B----4-:R-:W-:-:S03]  /*11a0*/  FADD R45, -R12, R45 ;  /* 0x0000002d0c2d7221 */ /* 0x010fc60000000100 */
[----:B------:R-:W-:-:S04]  /*11b0*/  FFMA R24, R43, R43, R24 ;  /* 0x0000002b2b187223 */ /* 0x000fc80000000018 */
[----:B------:R-:W-:-:S04]  /*11c0*/  FFMA R0, R45, R45, R24 ;  /* 0x0000002d2d007223 */ /* 0x000fc80000000018 */
[----:B------:R-:W2:Y:S01]  /*11d0*/  FCHK P0, R0, R5 ;  /* 0x0000000500007302 */ /* 0x000ea20000000000 */
[----:B------:R-:W-:-:S04]  /*11e0*/  FFMA R24, R0, R25, RZ ;  /* 0x0000001900187223 */ /* 0x000fc800000000ff */
[----:B------:R-:W-:-:S04]  /*11f0*/  FFMA R26, -R5, R24, R0 ;  /* 0x00000018051a7223 */ /* 0x000fc80000000100 */
[----:B------:R-:W-:Y:S01]  /*1200*/  FFMA R24, R25, R26, R24 ;  /* 0x0000001a19187223 */ /* 0x000fe20000000018 */
[----:B0-2---:R-:W-:Y:S06]  /*1210*/  @!P0 BRA `(.L_x_16) ;  /* 0x0000000000108947 */ /* 0x005fec0003800000 */
[----:B------:R-:W-:Y:S02]  /*1220*/  MOV R27, R5 ;  /* 0x00000005001b7202 */ /* 0x000fe40000000f00 */
[----:B------:R-:W-:-:S07]  /*1230*/  MOV R29, 0x1250 ;  /* 0x00001250001d7802 */ /* 0x000fce0000000f00 */
[----:B-1----:R-:W-:Y:S05]  /*1240*/  CALL.REL.NOINC `($__internal_2_$__cuda_sm3x_div_rn_noftz_f32_slowpath) ;  /* 0x0000001c00107944 */ /* 0x002fea0003c00000 */
[----:B------:R-:W-:-:S07]  /*1250*/  MOV R24, R0 ;  /* 0x0000000000187202 */ /* 0x000fce0000000f00 */
.L_x_16:
[----:B------:R-:W-:Y:S05]  /*1260*/  BSYNC.RECONVERGENT B3 ;  /* 0x0000000000037941 */ /* 0x000fea0003800200 */
.L_x_15:
[----:B------:R-:W-:Y:S01]  /*1270*/  FSETP.GEU.AND P0, PT, R24, 1, PT ;  /* 0x3f8000001800780b */ /* 0x000fe20003f0e000 */
[----:B------:R-:W-:-:S12]  /*1280*/  BSSY.RECONVERGENT B3, `(.L_x_14) ;  /* 0x00000cd000037945 */ /* 0x000fd80003800200 */
[----:B------:R-:W-:Y:S05]  /*1290*/  @P0 BRA `(.L_x_17) ;  /* 0x0000000c002c0947 */ /* 0x000fea0003800000 */
[----:B------:R-:W0:Y:S01]  /*12a0*/  S2UR UR5, SR_CgaCtaId ;  /* 0x00000000000579c3 */ /* 0x000e220000008800 */
[----:B------:R-:W-:Y:S02]  /*12b0*/  UMOV UR4, 0x400 ;  /* 0x0000040000047882 */ /* 0x000fe40000000000 */
[----:B------:R-:W-:-:S04]  /*12c0*/  UIADD3 UR4, UPT, UPT, UR4, 0x600, URZ ;  /* 0x0000060004047890 */ /* 0x000fc8000fffe0ff */
[----:B0-----:R-:W-:-:S06]  /*12d0*/  ULEA UR4, UR5, UR4, 0x18 ;  /* 0x0000000405047291 */ /* 0x001fcc000f8ec0ff */
[----:B------:R-:W-:-:S06]  /*12e0*/  LEA R33, R41, UR4, 0x2 ;  /* 0x0000000429217c11 */ /* 0x000fcc000f8e10ff */
[----:B------:R-:W0:Y:S02]  /*12f0*/  LDS R33, [R33] ;  /* 0x0000000021217984 */ /* 0x000e240000000800 */
[C---:B0-----:R-:W-:Y:S01]  /*1300*/  FMUL R0, |R33|.reuse, 16777216 ;  /* 0x4b80000021007820 */ /* 0x041fe20000400200 */
[C---:B------:R-:W-:Y:S02]  /*1310*/  FSETP.GEU.AND P0, PT, |R33|.reuse, 1.175494350822287508e-38, PT ;  /* 0x008000002100780b */ /* 0x040fe40003f0e200 */
[----:B------:R-:W-:Y:S02]  /*1320*/  FSETP.NEU.AND P2, PT, R33, 1, PT ;  /* 0x3f8000002100780b */ /* 0x000fe40003f4d000 */
[----:B------:R-:W-:-:S05]  /*1330*/  FSEL R0, R0, |R33|, !P0 ;  /* 0x4000002100007208 */ /* 0x000fca0004000000 */
[----:B------:R-:W-:-:S05]  /*1340*/  VIADD R25, R0, 0xc0cafb0d ;  /* 0xc0cafb0d00197836 */ /* 0x000fca0000000000 */
[----:B------:R-:W-:Y:S02]  /*1350*/  LOP3.LUT R27, R25, 0xff800000, RZ, 0xc0, !PT ;  /* 0xff800000191b7812 */ /* 0x000fe400078ec0ff */
[----:B------:R-:W-:Y:S02]  /*1360*/  FSEL R25, RZ, -24, P0 ;  /* 0xc1c00000ff197808 */ /* 0x000fe40000000000 */
[-C--:B------:R-:W-:Y:S02]  /*1370*/  IADD3 R0, PT, PT, R0, -R27.reuse, RZ ;  /* 0x8000001b00007210 */ /* 0x080fe40007ffe0ff */
[----:B------:R-:W-:-:S03]  /*1380*/  I2FP.F32.S32 R26, R27 ;  /* 0x0000001b001a7245 */ /* 0x000fc60000201400 */
[C---:B------:R-:W-:Y:S01]  /*1390*/  FADD R28, R0.reuse, 1 ;  /* 0x3f800000001c7421 */ /* 0x040fe20000000000 */
[----:B------:R-:W-:Y:S01]  /*13a0*/  FADD R29, R0, -1 ;  /* 0xbf800000001d7421 */ /* 0x000fe20000000000 */
[----:B------:R-:W-:-:S03]  /*13b0*/  FFMA R27, R26, 1.1920928955078125e-07, R25 ;  /* 0x340000001a1b7823 */ /* 0x000fc60000000019 */
[----:B------:R-:W-:Y:S01]  /*13c0*/  FADD R31, R29, R29 ;  /* 0x0000001d1d1f7221 */ /* 0x000fe20000000000 */
[----:B------:R-:W0:Y:S03]  /*13d0*/  MUFU.RCP R28, R28 ;  /* 0x0000001c001c7308 */ /* 0x000e260000001000 */
[----:B0-----:R-:W-:Y:S01]  /*13e0*/  FMUL R0, R28, R31 ;  /* 0x0000001f1c007220 */ /* 0x001fe20000400000 */
[----:B------:R-:W-:-:S03]  /*13f0*/  HFMA2 R31, -RZ, RZ, 0.771484375, 0.21533203125 ;  /* 0x3a2c32e4ff1f7431 */ /* 0x000fc600000001ff */
[----:B------:R-:W-:Y:S01]  /*1400*/  FADD R30, R29, -R0 ;  /* 0x800000001d1e7221 */ /* 0x000fe20000000000 */
[CC--:B------:R-:W-:Y:S01]  /*1410*/  FMUL R26, R0.reuse, R0.reuse ;  /* 0x00000000001a7220 */ /* 0x0c0fe20000400000 */
[----:B------:R-:W-:Y:S02]  /*1420*/  FFMA R25, R0, 1.4426950216293334961, R27 ;  /* 0x3fb8aa3b00197823 */ /* 0x000fe4000000001b */
[----:B------:R-:W-:Y:S02]  /*1430*/  FADD R30, R30, R30 ;  /* 0x0000001e1e1e7221 */ /* 0x000fe40000000000 */
[----:B------:R-:W-:Y:S01]  /*1440*/  FADD R27, R27, -R25 ;  /* 0x800000191b1b7221 */ /* 0x000fe20000000000 */
[----:B------:R-:W-:Y:S01]  /*1450*/  FFMA R31, R26, R31, 0.0032181653659790754318 ;  /* 0x3b52e7db1a1f7423 */ /* 0x000fe2000000001f */
[----:B------:R-:W-:Y:S02]  /*1460*/  FFMA R29, R29, -R0, R30 ;  /* 0x800000001d1d7223 */ /* 0x000fe4000000001e */
[----:B------:R-:W-:Y:S01]  /*1470*/  FFMA R30, R0, 1.4426950216293334961, R27 ;  /* 0x3fb8aa3b001e7823 */ /* 0x000fe2000000001b */
[----:B------:R-:W-:Y:S01]  /*1480*/  FFMA R31, R26, R31, 0.018033718690276145935 ;  /* 0x3c93bb731a1f7423 */ /* 0x000fe2000000001f */
[----:B------:R-:W-:-:S03]  /*1490*/  FMUL R29, R28, R29 ;  /* 0x0000001d1c1d7220 */ /* 0x000fc60000400000 */
[C---:B------:R-:W-:Y:S01]  /*14a0*/  FFMA R31, R26.reuse, R31, 0.12022458761930465698 ;  /* 0x3df6384f1a1f7423 */ /* 0x040fe2000000001f */
[----:B------:R-:W-:Y:S02]  /*14b0*/  FFMA R27, R29, 1.4426950216293334961, R30 ;  /* 0x3fb8aa3b1d1b7823 */ /* 0x000fe4000000001e */
[----:B------:R0:W2:Y:S01]  /*14c0*/  LDS R30, [R34+0x8] ;  /* 0x00000800221e7984 */ /* 0x0000a20000000800 */
[----:B------:R-:W-:Y:S01]  /*14d0*/  FMUL R31, R26, R31 ;  /* 0x0000001f1a1f7220 */ /* 0x000fe20000400000 */
[----:B------:R-:W-:-:S03]  /*14e0*/  FFMA R26, R0, 1.9251366722983220825e-08, R27 ;  /* 0x32a55e34001a7823 */ /* 0x000fc6000000001b */
[----:B------:R-:W-:-:S04]  /*14f0*/  FMUL R27, R31, 3 ;  /* 0x404000001f1b7820 */ /* 0x000fc80000400000 */
[----:B------:R-:W-:-:S04]  /*1500*/  FFMA R26, R29, R27, R26 ;  /* 0x0000001b1d1a7223 */ /* 0x000fc8000000001a */
[----:B------:R-:W-:Y:S02]  /*1510*/  FFMA R26, R0, R31, R26 ;  /* 0x0000001f001a7223 */ /* 0x000fe4000000001a */
[----:B------:R0:W3:Y:S02]  /*1520*/  LDS R31, [R34+0x4] ;  /* 0x00000400221f7984 */ /* 0x0000e40000000800 */
[----:B------:R-:W-:-:S04]  /*1530*/  FADD R27, R25, R26 ;  /* 0x0000001a191b7221 */ /* 0x000fc80000000000 */
[----:B------:R-:W-:Y:S01]  /*1540*/  FMUL R0, R27, 7 ;  /* 0x40e000001b007820 */ /* 0x000fe20000400000 */
[----:B------:R-:W-:-:S03]  /*1550*/  FADD R25, -R25, R27 ;  /* 0x0000001b19197221 */ /* 0x000fc60000000100 */
[----:B------:R-:W4:Y:S01]  /*1560*/  FRND R29, R0 ;  /* 0x00000000001d7307 */ /* 0x000f220000201000 */
[----:B------:R-:W-:Y:S01]  /*1570*/  FADD R25, R26, -R25 ;  /* 0x800000191a197221 */ /* 0x000fe20000000000 */
[----:B------:R-:W-:Y:S01]  /*1580*/  FFMA R26, R27, 7, -R0 ;  /* 0x40e000001b1a7823 */ /* 0x000fe20000000800 */
[----:B------:R-:W-:Y:S01]  /*1590*/  IMAD.MOV.U32 R27, RZ, RZ, 0x391fcb8e ;  /* 0x391fcb8eff1b7424 */ /* 0x000fe200078e00ff */
[C---:B------:R-:W-:Y:S02]  /*15a0*/  FSETP.GEU.AND P1, PT, R0.reuse, RZ, PT ;  /* 0x000000ff0000720b */ /* 0x040fe40003f2e000 */
[----:B------:R-:W-:Y:S02]  /*15b0*/  FFMA R25, R25, 7, R26 ;  /* 0x40e0000019197823 */ /* 0x000fe4000000001a */
[----:B------:R-:W5:Y:S01]  /*15c0*/  F2I.NTZ R28, R0 ;  /* 0x00000000001c7305 */ /* 0x000f620000203100 */
[----:B----4-:R-:W-:Y:S01]  /*15d0*/  FADD R26, R0, -R29 ;  /* 0x8000001d001a7221 */ /* 0x010fe20000000000 */
[----:B------:R-:W-:-:S03]  /*15e0*/  FSETP.GT.AND P0, PT, R29, RZ, PT ;  /* 0x000000ff1d00720b */ /* 0x000fc60003f04000 */
[----:B------:R-:W-:Y:S01]  /*15f0*/  FADD R26, R25, R26 ;  /* 0x0000001a191a7221 */ /* 0x000fe20000000000 */
[----:B------:R-:W-:Y:S02]  /*1600*/  SEL R29, RZ, 0x83000000, P0 ;  /* 0x83000000ff1d7807 */ /* 0x000fe40000000000 */
[----:B------:R-:W-:Y:S01]  /*1610*/  FSETP.GT.AND P0, PT, |R0|, 152, PT ;  /* 0x431800000000780b */ /* 0x000fe20003f04200 */
[----:B------:R-:W-:-:S04]  /*1620*/  FFMA R25, R26, R27, 0.0013391353422775864601 ;  /* 0x3aaf85ed1a197423 */ /* 0x000fc8000000001b */
[----:B------:R-:W-:-:S04]  /*1630*/  FFMA R25, R26, R25, 0.0096188392490148544312 ;  /* 0x3c1d98561a197423 */ /* 0x000fc80000000019 */
[----:B------:R-:W-:-:S04]  /*1640*/  FFMA R25, R26, R25, 0.055503588169813156128 ;  /* 0x3d6357bb1a197423 */ /* 0x000fc80000000019 */
[C---:B------:R-:W-:Y:S02]  /*1650*/  FFMA R27, R26.reuse, R25, 0.24022644758224487305 ;  /* 0x3e75fdec1a1b7423 */ /* 0x040fe40000000019 */
[----:B------:R-:W4:Y:S02]  /*1660*/  F2F.F64.F32 R24, R24 ;  /* 0x0000001800187310 */ /* 0x000f240000201800 */
[----:B------:R-:W-:-:S04]  /*1670*/  FFMA R27, R26, R27, 0.69314718246459960938 ;  /* 0x3f3172181a1b7423 */ /* 0x000fc8000000001b */
[----:B------:R-:W-:Y:S01]  /*1680*/  FFMA R27, R26, R27, 1 ;  /* 0x3f8000001a1b7423 */ /* 0x000fe2000000001b */
[----:B------:R-:W-:Y:S02]  /*1690*/  IADD3 R26, PT, PT, R29, 0x7f000000, RZ ;  /* 0x7f0000001d1a7810 */ /* 0x000fe40007ffe0ff */
[----:B-----5:R-:W-:Y:S01]  /*16a0*/  LEA R29, R28, -R29, 0x17 ;  /* 0x8000001d1c1d7211 */ /* 0x020fe200078eb8ff */
[----:B------:R-:W-:Y:S02]  /*16b0*/  IMAD.MOV.U32 R28, RZ, RZ, 0x3f800000 ;  /* 0x3f800000ff1c7424 */ /* 0x000fe400078e00ff */
[----:B------:R-:W-:Y:S01]  /*16c0*/  FMUL R26, R27, R26 ;  /* 0x0000001a1b1a7220 */ /* 0x000fe20000400000 */
[----:B----4-:R-:W-:-:S03]  /*16d0*/  DADD R24, R22, R24 ;  /* 0x0000000016187229 */ /* 0x010fc60000000018 */
[----:B------:R-:W-:Y:S01]  /*16e0*/  FMUL R26, R26, R29 ;  /* 0x0000001d1a1a7220 */ /* 0x000fe20000400000 */
[----:B------:R-:W-:Y:S01]  /*16f0*/  @P0 FSEL R26, RZ, +INF , !P1 ;  /* 0x7f800000ff1a0808 */ /* 0x000fe20004800000 */
[----:B0-23--:R-:W-:Y:S06]  /*1700*/  @!P2 BRA `(.L_x_18) ;  /* 0x000000000028a947 */ /* 0x00dfec0003800000 */
        /* <DEDUP_REMOVED lines=10> */
.L_x_18:
[----:B------:R-:W0:Y:S01]  /*17b0*/  F2F.F32.F64 R26, R24 ;  /* 0x00000018001a7310 */ /* 0x000e220000301000 */
[----:B------:R-:W-:Y:S01]  /*17c0*/  BSSY.RECONVERGENT B0, `(.L_x_19) ;  /* 0x000000c000007945 */ /* 0x000fe20003800200 */
[----:B0-----:R-:W-:-:S06]  /*17d0*/  IADD3 R0, PT, PT, R26, -0xd000000, RZ ;  /* 0xf30000001a007810 */ /* 0x001fcc0007ffe0ff */
[----:B------:R0:W2:Y:S01]  /*17e0*/  MUFU.RSQ R27, R26 ;  /* 0x0000001a001b7308 */ /* 0x0000a20000001400 */
[----:B------:R-:W-:-:S13]  /*17f0*/  ISETP.GT.U32.AND P0, PT, R0, 0x727fffff, PT ;  /* 0x727fffff0000780c */ /* 0x000fda0003f04070 */
[----:B0-----:R-:W-:Y:S05]  /*1800*/  @!P0 BRA `(.L_x_20) ;  /* 0x00000000000c8947 */ /* 0x001fea0003800000 */
[----:B------:R-:W-:-:S07]  /*1810*/  MOV R36, 0x1830 ;  /* 0x0000183000247802 */ /* 0x000fce0000000f00 */
[----:B-12---:R-:W-:Y:S05]  /*1820*/  CALL.REL.NOINC `($__internal_1_$__cuda_sm20_sqrt_rn_f32_slowpath) ;  /* 0x00000014003c7944 */ /* 0x006fea0003c00000 */
[----:B------:R-:W-:Y:S05]  /*1830*/  BRA `(.L_x_21) ;  /* 0x0000000000107947 */ /* 0x000fea0003800000 */
.L_x_20:
[----:B--2---:R-:W-:Y:S01]  /*1840*/  FMUL.FTZ R44, R26, R27 ;  /* 0x0000001b1a2c7220 */ /* 0x004fe20000410000 */
[----:B------:R-:W-:-:S03]  /*1850*/  FMUL.FTZ R0, R27, 0.5 ;  /* 0x3f0000001b007820 */ /* 0x000fc60000410000 */
[----:B------:R-:W-:-:S04]  /*1860*/  FFMA R27, -R44, R44, R26 ;  /* 0x0000002c2c1b7223 */ /* 0x000fc8000000011a */
[----:B------:R-:W-:-:S07]  /*1870*/  FFMA R44, R27, R0, R44 ;  /* 0x000000001b2c7223 */ /* 0x000fce000000002c */
.L_x_21:
[----:B------:R-:W-:Y:S05]  /*1880*/  BSYNC.RECONVERGENT B0 ;  /* 0x0000000000007941 */ /* 0x000fea0003800200 */
.L_x_19:
[----:B------:R-:W-:Y:S02]  /*1890*/  HFMA2 R27, -RZ, RZ, 1.875, 0 ;  /* 0x3f800000ff1b7431 */ /* 0x000fe400000001ff */
[----:B------:R-:W-:Y:S01]  /*18a0*/  FADD R28, R28, -1 ;  /* 0xbf8000001c1c7421 */ /* 0x000fe20000000000 */
[----:B------:R-:W-:Y:S02]  /*18b0*/  IMAD.MOV.U32 R0, RZ, RZ, 0x3e124925 ;  /* 0x3e124925ff007424 */ /* 0x000fe400078e00ff */
[----:B------:R-:W-:Y:S01]  /*18c0*/  FADD R46, -R44, 1 ;  /* 0x3f8000002c2e7421 */ /* 0x000fe20000000100 */
[----:B------:R-:W-:-:S04]  /*18d0*/  FMUL R28, R28, 100 ;  /* 0x42c800001c1c7820 */ /* 0x000fc80000400000 */
[----:B------:R-:W0:Y:S01]  /*18e0*/  FCHK P0, R28, 7 ;  /* 0x40e000001c007902 */ /* 0x000e220000000000 */
[----:B------:R-:W-:-:S04]  /*18f0*/  FFMA R27, R0, -7, R27 ;  /* 0xc0e00000001b7823 */ /* 0x000fc8000000001b */
[----:B------:R-:W-:-:S04]  /*1900*/  FFMA R0, R27, R0, 0.14285714924335479736 ;  /* 0x3e1249251b007423 */ /* 0x000fc80000000000 */
[----:B------:R-:W-:-:S04]  /*1910*/  FFMA R27, R0, R28, RZ ;  /* 0x0000001c001b7223 */ /* 0x000fc800000000ff */
[----:B------:R-:W-:-:S04]  /*1920*/  FFMA R26, R27, -7, R28 ;  /* 0xc0e000001b1a7823 */ /* 0x000fc8000000001c */
[----:B------:R-:W-:Y:S01]  /*1930*/  FFMA R26, R0, R26, R27 ;  /* 0x0000001a001a7223 */ /* 0x000fe2000000001b */
[----:B0-----:R-:W-:Y:S06]  /*1940*/  @!P0 BRA `(.L_x_22) ;  /* 0x0000000000148947 */ /* 0x001fec0003800000 */
[----:B------:R-:W-:Y:S01]  /*1950*/  MOV R0, R28 ;  /* 0x0000001c00007202 */ /* 0x000fe20000000f00 */
[----:B------:R-:W-:Y:S01]  /*1960*/  IMAD.MOV.U32 R27, RZ, RZ, 0x40e00000 ;  /* 0x40e00000ff1b7424 */ /* 0x000fe200078e00ff */
[----:B------:R-:W-:-:S07]  /*1970*/  MOV R29, 0x1990 ;  /* 0x00001990001d7802 */ /* 0x000fce0000000f00 */
[----:B-1----:R-:W-:Y:S05]  /*1980*/  CALL.REL.NOINC `($__internal_2_$__cuda_sm3x_div_rn_noftz_f32_slowpath) ;  /* 0x0000001400407944 */ /* 0x002fea0003c00000 */
[----:B------:R-:W-:-:S07]  /*1990*/  MOV R26, R0 ;  /* 0x00000000001a7202 */ /* 0x000fce0000000f00 */
.L_x_22:
[----:B------:R-:W-:Y:S01]  /*19a0*/  FMUL R29, R33, R33 ;  /* 0x00000021211d7220 */ /* 0x000fe20000400000 */
[----:B------:R-:W-:Y:S01]  /*19b0*/  FADD R26, R26, 1 ;  /* 0x3f8000001a1a7421 */ /* 0x000fe20000000000 */
[----:B------:R-:W-:Y:S02]  /*19c0*/  BSSY.RECONVERGENT B4, `(.L_x_23) ;  /* 0x000000d000047945 */ /* 0x000fe40003800200 */
[----:B------:R-:W0:Y:S08]  /*19d0*/  MUFU.RCP R0, R29 ;  /* 0x0000001d00007308 */ /* 0x000e300000001000 */
[----:B------:R-:W2:Y:S01]  /*19e0*/  FCHK P0, R26, R29 ;  /* 0x0000001d1a007302 */ /* 0x000ea20000000000 */
[----:B0-----:R-:W-:-:S04]  /*19f0*/  FFMA R27, -R29, R0, 1 ;  /* 0x3f8000001d1b7423 */ /* 0x001fc80000000100 */
[----:B------:R-:W-:-:S04]  /*1a00*/  FFMA R27, R0, R27, R0 ;  /* 0x0000001b001b7223 */ /* 0x000fc80000000000 */
[----:B------:R-:W-:-:S04]  /*1a10*/  FFMA R0, R26, R27, RZ ;  /* 0x0000001b1a007223 */ /* 0x000fc800000000ff */
[----:B------:R-:W-:-:S04]  /*1a20*/  FFMA R28, -R29, R0, R26 ;  /* 0x000000001d1c7223 */ /* 0x000fc8000000011a */
[----:B------:R-:W-:Y:S01]  /*1a30*/  FFMA R0, R27, R28, R0 ;  /* 0x0000001c1b007223 */ /* 0x000fe20000000000 */
[----:B--2---:R-:W-:Y:S06]  /*1a40*/  @!P0 BRA `(.L_x_24) ;  /* 0x0000000000108947 */ /* 0x004fec0003800000 */
[----:B------:R-:W-:Y:S01]  /*1a50*/  IMAD.MOV.U32 R27, RZ, RZ, R29 ;  /* 0x000000ffff1b7224 */ /* 0x000fe200078e001d */
[----:B------:R-:W-:Y:S02]  /*1a60*/  MOV R0, R26 ;  /* 0x0000001a00007202 */ /* 0x000fe40000000f00 */
[----:B------:R-:W-:-:S07]  /*1a70*/  MOV R29, 0x1a90 ;  /* 0x00001a90001d7802 */ /* 0x000fce0000000f00 */
[----:B-1----:R-:W-:Y:S05]  /*1a80*/  CALL.REL.NOINC `($__internal_2_$__cuda_sm3x_div_rn_noftz_f32_slowpath) ;  /* 0x0000001400007944 */ /* 0x002fea0003c00000 */
.L_x_24:
[----:B------:R-:W-:Y:S05]  /*1a90*/  BSYNC.RECONVERGENT B4 ;  /* 0x0000000000047941 */ /* 0x000fea0003800200 */
.L_x_23:
[----:B------:R-:W0:Y:S01]  /*1aa0*/  F2F.F64.F32 R26, R33 ;  /* 0x00000021001a7310 */ /* 0x000e220000201800 */
[----:B------:R-:W-:Y:S01]  /*1ab0*/  MOV R28, 0x1 ;  /* 0x00000001001c7802 */ /* 0x000fe20000000f00 */
[----:B------:R-:W-:Y:S01]  /*1ac0*/  FADD R31, -R14, R31 ;  /* 0x0000001f0e1f7221 */ /* 0x000fe20000000100 */
[----:B------:R-:W-:Y:S01]  /*1ad0*/  FADD R32, -R13, R32 ;  /* 0x000000200d207221 */ /* 0x000fe20000000100 */
[----:B------:R-:W-:Y:S01]  /*1ae0*/  FADD R30, -R15, R30 ;  /* 0x0000001e0f1e7221 */ /* 0x000fe20000000100 */
[----:B------:R-:W-:Y:S01]  /*1af0*/  BSSY.RECONVERGENT B0, `(.L_x_25) ;  /* 0x000001a000007945 */ /* 0x000fe20003800200 */
[----:B------:R-:W-:Y:S01]  /*1b00*/  FMUL R34, R42, R31 ;  /* 0x0000001f2a227220 */ /* 0x000fe20000400000 */
[----:B------:R-:W-:-:S03]  /*1b10*/  FADD R47, R0, R17 ;  /* 0x00000011002f7221 */ /* 0x000fc60000000000 */
[----:B------:R-:W-:-:S04]  /*1b20*/  FFMA R32, R43, R32, R34 ;  /* 0x000000202b207223 */ /* 0x000fc80000000022 */
[----:B------:R-:W-:Y:S01]  /*1b30*/  FFMA R30, R45, R30, R32 ;  /* 0x0000001e2d1e7223 */ /* 0x000fe20000000020 */
[----:B0-----:R-:W-:-:S08]  /*1b40*/  DMUL R24, R24, R26 ;  /* 0x0000001a18187228 */ /* 0x001fd00000000000 */
[----:B-1----:R-:W-:-:S06]  /*1b50*/  DMUL R24, R20, R24 ;  /* 0x0000001814187228 */ /* 0x002fcc0000000000 */
[----:B------:R-:W0:Y:S02]  /*1b60*/  MUFU.RCP64H R29, R25 ;  /* 0x00000019001d7308 */ /* 0x000e240000001800 */
[----:B0-----:R-:W-:-:S08]  /*1b70*/  DFMA R26, -R24, R28, 1 ;  /* 0x3ff00000181a742b */ /* 0x001fd0000000011c */
[----:B------:R-:W-:-:S08]  /*1b80*/  DFMA R26, R26, R26, R26 ;  /* 0x0000001a1a1a722b */ /* 0x000fd0000000001a */
[----:B------:R-:W-:Y:S01]  /*1b90*/  DFMA R26, R28, R26, R28 ;  /* 0x0000001a1c1a722b */ /* 0x000fe2000000001c */
[----:B------:R-:W-:-:S07]  /*1ba0*/  FADD R28, R30, R30 ;  /* 0x0000001e1e1c7221 */ /* 0x000fce0000000000 */
[----:B------:R-:W-:Y:S01]  /*1bb0*/  DFMA R32, -R24, R26, 1 ;  /* 0x3ff000001820742b */ /* 0x000fe2000000011a */
[----:B------:R-:W0:Y:S07]  /*1bc0*/  F2F.F64.F32 R28, R28 ;  /* 0x0000001c001c7310 */ /* 0x000e2e0000201800 */
[----:B------:R-:W-:-:S08]  /*1bd0*/  DFMA R32, R26, R32, R26 ;  /* 0x000000201a20722b */ /* 0x000fd0000000001a */
[----:B0-----:R-:W-:Y:S01]  /*1be0*/  DMUL R30, R28, R32 ;  /* 0x000000201c1e7228 */ /* 0x001fe20000000000 */
[----:B------:R-:W-:-:S07]  /*1bf0*/  FSETP.GEU.AND P1, PT, |R29|, 6.5827683646048100446e-37, PT ;  /* 0x036000001d00780b */ /* 0x000fce0003f2e200 */
[----:B------:R-:W-:-:S08]  /*1c00*/  DFMA R26, -R24, R30, R28 ;  /* 0x0000001e181a722b */ /* 0x000fd0000000011c */
[----:B------:R-:W-:-:S10]  /*1c10*/  DFMA R26, R32, R26, R30 ;  /* 0x0000001a201a722b */ /* 0x000fd4000000001e */
[----:B------:R-:W-:-:S05]  /*1c20*/  FFMA R30, RZ, R25, R27 ;  /* 0x00000019ff1e7223 */ /* 0x000fca000000001b */
[----:B------:R-:W-:-:S13]  /*1c30*/  FSETP.GT.AND P0, PT, |R30|, 1.469367938527859385e-39, PT ;  /* 0x001000001e00780b */ /* 0x000fda0003f04200 */
[----:B------:R-:W-:Y:S05]  /*1c40*/  @P0 BRA P1, `(.L_x_26) ;  /* 0x0000000000100947 */ /* 0x000fea0000800000 */
[----:B------:R-:W-:Y:S01]  /*1c50*/  MOV R26, R24 ;  /* 0x00000018001a7202 */ /* 0x000fe20000000f00 */
[----:B------:R-:W-:Y:S01]  /*1c60*/  IMAD.MOV.U32 R27, RZ, RZ, R25 ;  /* 0x000000ffff1b7224 */ /* 0x000fe200078e0019 */
[----:B------:R-:W-:-:S07]  /*1c70*/  MOV R0, 0x1c90 ;  /* 0x00001c9000007802 */ /* 0x000fce0000000f00 */
[----:B------:R-:W-:Y:S05]  /*1c80*/  CALL.REL.NOINC `($__internal_0_$__cuda_sm20_div_rn_f64_full) ;  /* 0x0000000800b07944 */ /* 0x000fea0003c00000 */
.L_x_26:
[----:B------:R-:W-:Y:S05]  /*1c90*/  BSYNC.RECONVERGENT B0 ;  /* 0x0000000000007941 */ /* 0x000fea0003800200 */
.L_x_25:
[C---:B------:R-:W-:Y:S01]  /*1ca0*/  FMUL R29, R46.reuse, R46 ;  /* 0x0000002e2e1d7220 */ /* 0x040fe20000400000 */
[----:B------:R-:W-:Y:S01]  /*1cb0*/  F2F.F64.F32 R24, R44 ;  /* 0x0000002c00187310 */ /* 0x000fe20000201800 */
[----:B------:R-:W-:Y:S01]  /*1cc0*/  MOV R30, 0x1 ;  /* 0x00000001001e7802 */ /* 0x000fe20000000f00 */
[----:B------:R-:W-:Y:S01]  /*1cd0*/  UMOV UR4, 0xa0b5ed8d ;  /* 0xa0b5ed8d00047882 */ /* 0x000fe20000000000 */
[----:B------:R-:W-:Y:S01]  /*1ce0*/  FMUL R29, R46, R29 ;  /* 0x0000001d2e1d7220 */ /* 0x000fe20000400000 */
[----:B------:R-:W-:Y:S01]  /*1cf0*/  UMOV UR5, 0x3ea0c6f7 ;  /* 0x3ea0c6f700057882 */ /* 0x000fe20000000000 */
[----:B------:R-:W-:Y:S02]  /*1d00*/  BSSY.RECONVERGENT B0, `(.L_x_27) ;  /* 0x000001e000007945 */ /* 0x000fe40003800200 */
[----:B------:R-:W-:Y:S01]  /*1d10*/  FMUL R29, R29, R44 ;  /* 0x0000002c1d1d7220 */ /* 0x000fe20000400000 */
[----:B------:R-:W0:Y:S03]  /*1d20*/  F2F.F64.F32 R36, R47 ;  /* 0x0000002f00247310 */ /* 0x000e260000201800 */
[----:B------:R-:W-:-:S05]  /*1d30*/  FMUL R0, R29, -20 ;  /* 0xc1a000001d007820 */ /* 0x000fca0000400000 */
[----:B------:R-:W1:Y:S01]  /*1d40*/  F2F.F64.F32 R48, R0 ;  /* 0x0000000000307310 */ /* 0x000e620000201800 */
[----:B0-----:R-:W-:-:S07]  /*1d50*/  DADD R36, R36, -R26 ;  /* 0x0000000024247229 */ /* 0x001fce000000081a */
[----:B------:R-:W0:Y:S01]  /*1d60*/  MUFU.RCP64H R31, R25 ;  /* 0x00000019001f7308 */ /* 0x000e220000001800 */
[----:B-1----:R-:W-:-:S07]  /*1d70*/  DMUL R48, R2, R48 ;  /* 0x0000003002307228 */ /* 0x002fce0000000000 */
[----:B------:R-:W-:Y:S01]  /*1d80*/  F2F.F32.F64 R44, R36 ;  /* 0x00000024002c7310 */ /* 0x000fe20000301000 */
[----:B0-----:R-:W-:-:S07]  /*1d90*/  DFMA R28, -R24, R30, 1 ;  /* 0x3ff00000181c742b */ /* 0x001fce000000011e */
[----:B------:R-:W0:Y:S01]  /*1da0*/  F2F.F32.F64 R48, R48 ;  /* 0x0000003000307310 */ /* 0x000e220000301000 */
[----:B------:R-:W-:-:S08]  /*1db0*/  DFMA R28, R28, R28, R28 ;  /* 0x0000001c1c1c722b */ /* 0x000fd0000000001c */
[----:B------:R-:W-:Y:S02]  /*1dc0*/  DFMA R30, R30, R28, R30 ;  /* 0x0000001c1e1e722b */ /* 0x000fe4000000001e */
[----:B0-----:R-:W0:Y:S06]  /*1dd0*/  F2F.F64.F32 R28, R48 ;  /* 0x00000030001c7310 */ /* 0x001e2c0000201800 */
[----:B------:R-:W-:-:S08]  /*1de0*/  DFMA R32, -R24, R30, 1 ;  /* 0x3ff000001820742b */ /* 0x000fd0000000011e */
[----:B------:R-:W-:Y:S02]  /*1df0*/  DFMA R32, R30, R32, R30 ;  /* 0x000000201e20722b */ /* 0x000fe4000000001e */
[----:B0-----:R-:W-:-:S08]  /*1e00*/  DMUL R28, R28, UR4 ;  /* 0x000000041c1c7c28 */ /* 0x001fd00008000000 */
[----:B------:R-:W-:Y:S02]  /*1e10*/  DMUL R30, R28, R32 ;  /* 0x000000201c1e7228 */ /* 0x000fe40000000000 */
[----:B------:R-:W-:-:S06]  /*1e20*/  FSETP.GEU.AND P1, PT, |R29|, 6.5827683646048100446e-37, PT ;  /* 0x036000001d00780b */ /* 0x000fcc0003f2e200 */
        /* <DEDUP_REMOVED lines=9> */
[----:B------:R-:W-:Y:S02]  /*1ec0*/  MOV R30, R26 ;  /* 0x0000001a001e7202 */ /* 0x000fe40000000f00 */
[----:B------:R-:W-:-:S07]  /*1ed0*/  MOV R31, R27 ;  /* 0x0000001b001f7202 */ /* 0x000fce0000000f00 */
.L_x_28:
[----:B------:R-:W-:Y:S05]  /*1ee0*/  BSYNC.RECONVERGENT B0 ;  /* 0x0000000000007941 */ /* 0x000fea0003800200 */
.L_x_27:
[----:B------:R-:W0:Y:S02]  /*1ef0*/  F2F.F64.F32 R24, R44 ;  /* 0x0000002c00187310 */ /* 0x000e240000201800 */
[----:B0-----:R-:W-:-:S10]  /*1f00*/  DMUL R24, R24, R30 ;  /* 0x0000001e18187228 */ /* 0x001fd40000000000 */
[----:B------:R-:W0:Y:S02]  /*1f10*/  F2F.F32.F64 R24, R24 ;  /* 0x0000001800187310 */ /* 0x000e240000301000 */
[-C--:B0-----:R-:W-:Y:S01]  /*1f20*/  FFMA R18, R43, R24.reuse, R18 ;  /* 0x000000182b127223 */ /* 0x081fe20000000012 */
[-C--:B------:R-:W-:Y:S01]  /*1f30*/  FFMA R19, R42, R24.reuse, R19 ;  /* 0x000000182a137223 */ /* 0x080fe20000000013 */
[----:B------:R-:W-:-:S07]  /*1f40*/  FFMA R38, R45, R24, R38 ;  /* 0x000000182d267223 */ /* 0x000fce0000000026 */
.L_x_17:
[----:B------:R-:W-:Y:S05]  /*1f50*/  BSYNC.RECONVERGENT B3 ;  /* 0x0000000000037941 */ /* 0x000fea0003800200 */
.L_x_14:
[----:B------:R-:W-:-:S05]  /*1f60*/  VIADD R41, R41, 0x1 ;  /* 0x0000000129297836 */ /* 0x000fca0000000000 */
[----:B------:R-:W-:-:S13]  /*1f70*/  ISETP.NE.AND P0, PT, R41, 0x40, PT ;  /* 0x000000402900780c */ /* 0x000fda0003f05270 */
[----:B------:R-:W-:Y:S05]  /*1f80*/  @P0 BRA `(.L_x_29) ;  /* 0xfffffff000300947 */ /* 0x000fea000383ffff */
.L_x_13:
[----:B------:R-:W-:Y:S05]  /*1f90*/  BSYNC.RECONVERGENT B2 ;  /* 0x0000000000027941 */ /* 0x000fea0003800200 */
.L_x_12:
[----:B------:R-:W-:Y:S01]  /*1fa0*/  IADD3 R40, PT, PT, R40, 0x40, RZ ;  /* 0x0000004028287810 */ /* 0x000fe20007ffe0ff */
[----:B------:R-:W-:Y:S03]  /*1fb0*/  BAR.SYNC.DEFER_BLOCKING 0x0 ;  /* 0x0000000000007b1d */ /* 0x000fe60000010000 */
[----:B------:R-:W-:-:S13]  /*1fc0*/  ISETP.GE.AND P0, PT, R40, R39, PT ;  /* 0x000000272800720c */ /* 0x000fda0003f06270 */
[----:B------:R-:W-:Y:S05]  /*1fd0*/  @!P0 BRA `(.L_x_30) ;  /* 0xffffffec00a08947 */ /* 0x000fea000383ffff */
.L_x_9:
[----:B------:R-:W-:-:S04]  /*1fe0*/  UIADD3 UR17, UPT, UPT, UR17, 0x1, URZ ;  /* 0x0000000111117890 */ /* 0x000fc8000fffe0ff */
[----:B------:R-:W-:-:S09]  /*1ff0*/  UISETP.NE.AND UP1, UPT, UR17, 0x2, UPT ;  /* 0x000000021100788c */ /* 0x000fd2000bf25270 */
[----:B------:R-:W-:Y:S05]  /*2000*/  BRA.U UP1, `(.L_x_31) ;  /* 0xffffffed01407547 */ /* 0x000fea000b83ffff */
[----:B------:R-:W-:Y:S05]  /*2010*/  BRA.U UP0, `(.L_x_32) ;  /* 0xffffffed002c7547 */ /* 0x000fea000b83ffff */
[----:B------:R-:W-:Y:S01]  /*2020*/  ISETP.GE.AND P0, PT, R9, UR14, PT ;  /* 0x0000000e09007c0c */ /* 0x000fe2000bf06270 */
[----:B------:R-:W-:-:S12]  /*2030*/  BSSY.RECONVERGENT B2, `(.L_x_33) ;  /* 0x000006d000027945 */ /* 0x000fd80003800200 */
[----:B------:R-:W-:Y:S05]  /*2040*/  @P0 BRA `(.L_x_34) ;  /* 0x0000000400ac0947 */ /* 0x000fea0003800000 */
[----:B------:R-:W3:Y:S01]  /*2050*/  LDC R25, c[0x0][0x3a8] ;  /* 0x0000ea00ff197b82 */ /* 0x000ee20000000800 */
[----:B--2---:R-:W-:Y:S01]  /*2060*/  FMNMX R0, RZ, -R10, !PT ;  /* 0x8000000aff007209 */ /* 0x004fe20007800000 */
[----:B------:R-:W-:Y:S04]  /*2070*/  BSSY.RECONVERGENT B3, `(.L_x_35) ;  /* 0x000000f000037945 */ /* 0x000fe80003800200 */
[----:B------:R-:W-:Y:S01]  /*2080*/  FMUL R0, R0, 1000 ;  /* 0x447a000000007820 */ /* 0x000fe20000400000 */
[----:B---3--:R-:W1:Y:S08]  /*2090*/  MUFU.RCP R17, R25 ;  /* 0x0000001900117308 */ /* 0x008e700000001000 */
[----:B------:R-:W2:Y:S01]  /*20a0*/  FCHK P0, R0, R25 ;  /* 0x0000001900007302 */ /* 0x000ea20000000000 */
[----:B-1----:R-:W-:-:S04]  /*20b0*/  FFMA R20, R17, -R25, 1 ;  /* 0x3f80000011147423 */ /* 0x002fc80000000819 */
[----:B------:R-:W-:-:S04]  /*20c0*/  FFMA R17, R17, R20, R17 ;  /* 0x0000001411117223 */ /* 0x000fc80000000011 */
[----:B------:R-:W-:-:S04]  /*20d0*/  FFMA R20, R0, R17, RZ ;  /* 0x0000001100147223 */ /* 0x000fc800000000ff */
[----:B------:R-:W-:-:S04]  /*20e0*/  FFMA R21, R20, -R25, R0 ;  /* 0x8000001914157223 */ /* 0x000fc80000000000 */
[----:B------:R-:W-:Y:S01]  /*20f0*/  FFMA R17, R17, R21, R20 ;  /* 0x0000001511117223 */ /* 0x000fe20000000014 */
[----:B--2---:R-:W-:Y:S06]  /*2100*/  @!P0 BRA `(.L_x_36) ;  /* 0x0000000000148947 */ /* 0x004fec0003800000 */
[----:B------:R-:W1:Y:S01]  /*2110*/  LDCU UR4, c[0x0][0x3a8] ;  /* 0x00007500ff0477ac */ /* 0x000e620008000800 */
[----:B------:R-:W-:Y:S02]  /*2120*/  MOV R29, 0x2150 ;  /* 0x00002150001d7802 */ /* 0x000fe40000000f00 */
[----:B-1----:R-:W-:-:S07]  /*2130*/  MOV R27, UR4 ;  /* 0x00000004001b7c02 */ /* 0x002fce0008000f00 */
[----:B0-----:R-:W-:Y:S05]  /*2140*/  CALL.REL.NOINC `($__internal_2_$__cuda_sm3x_div_rn_noftz_f32_slowpath) ;  /* 0x0000000c00507944 */ /* 0x001fea0003c00000 */
[----:B------:R-:W-:-:S07]  /*2150*/  IMAD.MOV.U32 R17, RZ, RZ, R0 ;  /* 0x000000ffff117224 */ /* 0x000fce00078e0000 */
.L_x_36:
[----:B------:R-:W-:Y:S05]  /*2160*/  BSYNC.RECONVERGENT B3 ;  /* 0x0000000000037941 */ /* 0x000fea0003800200 */
.L_x_35:
[----:B------:R-:W1:Y:S01]  /*2170*/  LDC R25, c[0x0][0x3a8] ;  /* 0x0000ea00ff197b82 */ /* 0x000e620000000800 */
[----:B------:R-:W-:Y:S01]  /*2180*/  FADD R0, R10, -2 ;  /* 0xc00000000a007421 */ /* 0x000fe20000000000 */
[----:B------:R-:W-:Y:S01]  /*2190*/  BSSY.RECONVERGENT B3, `(.L_x_37) ;  /* 0x0000012000037945 */ /* 0x000fe20003800200 */
[----:B------:R-:W-:-:S03]  /*21a0*/  FADD R18, R18, R17 ;  /* 0x0000001112127221 */ /* 0x000fc60000000000 */
[----:B------:R-:W-:-:S05]  /*21b0*/  FMNMX R0, RZ, R0, !PT ;  /* 0x00000000ff007209 */ /* 0x000fca0007800000 */
[----:B------:R-:W-:Y:S01]  /*21c0*/  FMUL R24, R0, 1000 ;  /* 0x447a000000187820 */ /* 0x000fe20000400000 */
[----:B-1----:R-:W1:Y:S08]  /*21d0*/  MUFU.RCP R20, R25 ;  /* 0x0000001900147308 */ /* 0x002e700000001000 */
        /* <DEDUP_REMOVED lines=8> */
[----:B------:R-:W-:Y:S02]  /*2260*/  MOV R0, R24 ;  /* 0x0000001800007202 */ /* 0x000fe40000000f00 */
[----:B------:R-:W-:Y:S02]  /*2270*/  MOV R29, 0x22a0 ;  /* 0x000022a0001d7802 */ /* 0x000fe40000000f00 */
[----:B-1----:R-:W-:-:S07]  /*2280*/  MOV R27, UR4 ;  /* 0x00000004001b7c02 */ /* 0x002fce0008000f00 */
[----:B0-----:R-:W-:Y:S05]  /*2290*/  CALL.REL.NOINC `($__internal_2_$__cuda_sm3x_div_rn_noftz_f32_slowpath) ;  /* 0x0000000800fc7944 */ /* 0x001fea0003c00000 */
[----:B------:R-:W-:-:S07]  /*22a0*/  MOV R17, R0 ;  /* 0x0000000000117202 */ /* 0x000fce0000000f00 */
.L_x_38:
[----:B------:R-:W-:Y:S05]  /*22b0*/  BSYNC.RECONVERGENT B3 ;  /* 0x0000000000037941 */ /* 0x000fea0003800200 */
.L_x_37:
[----:B------:R-:W1:Y:S01]  /*22c0*/  LDC R25, c[0x0][0x3a8] ;  /* 0x0000ea00ff197b82 */ /* 0x000e620000000800 */
[----:B------:R-:W-:Y:S01]  /*22d0*/  IMAD R9, R9, 0x3, RZ ;  /* 0x0000000309097824 */ /* 0x000fe200078e02ff */
[----:B------:R-:W-:Y:S01]  /*22e0*/  FMNMX R0, RZ, -R11, !PT ;  /* 0x8000000bff007209 */ /* 0x000fe20007800000 */
[----:B------:R-:W-:Y:S01]  /*22f0*/  FADD R17, R18, -R17 ;  /* 0x8000001112117221 */ /* 0x000fe20000000000 */
[----:B------:R-:W-:Y:S03]  /*2300*/  BSSY.RECONVERGENT B3, `(.L_x_39) ;  /* 0x0000013000037945 */ /* 0x000fe60003800200 */
[----:B------:R-:W-:Y:S01]  /*2310*/  FMUL R24, R0, 1000 ;  /* 0x447a000000187820 */ /* 0x000fe20000400000 */
[----:B------:R-:W2:Y:S01]  /*2320*/  LDC.64 R20, c[0x0][0x380] ;  /* 0x0000e000ff147b82 */ /* 0x000ea20000000a00 */
[----:B-1----:R-:W1:Y:S01]  /*2330*/  MUFU.RCP R26, R25 ;  /* 0x00000019001a7308 */ /* 0x002e620000001000 */
[----:B--2---:R-:W-:-:S07]  /*2340*/  IMAD.WIDE R20, R9, 0x4, R20 ;  /* 0x0000000409147825 */ /* 0x004fce00078e0214 */
[----:B------:R-:W2:Y:S01]  /*2350*/  FCHK P0, R24, R25 ;  /* 0x0000001918007302 */ /* 0x000ea20000000000 */
[----:B------:R3:W-:Y:S01]  /*2360*/  STG.E desc[UR12][R20.64], R17 ;  /* 0x0000001114007986 */ /* 0x0007e2000c10190c */
[----:B-1----:R-:W-:-:S04]  /*2370*/  FFMA R9, R26, -R25, 1 ;  /* 0x3f8000001a097423 */ /* 0x002fc80000000819 */
[----:B------:R-:W-:-:S04]  /*2380*/  FFMA R0, R26, R9, R26 ;  /* 0x000000091a007223 */ /* 0x000fc8000000001a */
[----:B------:R-:W-:-:S04]  /*2390*/  FFMA R9, R0, R24, RZ ;  /* 0x0000001800097223 */ /* 0x000fc800000000ff */
[----:B------:R-:W-:-:S04]  /*23a0*/  FFMA R18, R9, -R25, R24 ;  /* 0x8000001909127223 */ /* 0x000fc80000000018 */
[----:B------:R-:W-:Y:S01]  /*23b0*/  FFMA R18, R0, R18, R9 ;  /* 0x0000001200127223 */ /* 0x000fe20000000009 */
[----:B--23--:R-:W-:Y:S06]  /*23c0*/  @!P0 BRA `(.L_x_40) ;  /* 0x0000000000188947 */ /* 0x00cfec0003800000 */
[----:B------:R-:W1:Y:S01]  /*23d0*/  LDCU UR4, c[0x0][0x3a8] ;  /* 0x00007500ff0477ac */ /* 0x000e620008000800 */
[----:B------:R-:W-:Y:S01]  /*23e0*/  IMAD.MOV.U32 R0, RZ, RZ, R24 ;  /* 0x000000ffff007224 */ /* 0x000fe200078e0018 */
[----:B------:R-:W-:Y:S02]  /*23f0*/  MOV R29, 0x2420 ;  /* 0x00002420001d7802 */ /* 0x000fe40000000f00 */
[----:B-1----:R-:W-:-:S07]  /*2400*/  MOV R27, UR4 ;  /* 0x00000004001b7c02 */ /* 0x002fce0008000f00 */
[----:B0-----:R-:W-:Y:S05]  /*2410*/  CALL.REL.NOINC `($__internal_2_$__cuda_sm3x_div_rn_noftz_f32_slowpath) ;  /* 0x00000008009c7944 */ /* 0x001fea0003c00000 */
[----:B------:R-:W-:-:S07]  /*2420*/  MOV R18, R0 ;  /* 0x0000000000127202 */ /* 0x000fce0000000f00 */
.L_x_40:
[----:B------:R-:W-:Y:S05]  /*2430*/  BSYNC.RECONVERGENT B3 ;  /* 0x0000000000037941 */ /* 0x000fea0003800200 */
.L_x_39:
        /* <DEDUP_REMOVED lines=16> */
[----:B------:R-:W-:Y:S01]  /*2540*/  MOV R29, 0x2570 ;  /* 0x00002570001d7802 */ /* 0x000fe20000000f00 */
[----:B-1----:R-:W-:-:S07]  /*2550*/  IMAD.U32 R27, RZ, RZ, UR4 ;  /* 0x00000004ff1b7e24 */ /* 0x002fce000f8e00ff */
[----:B0-----:R-:W-:Y:S05]  /*2560*/  CALL.REL.NOINC `($__internal_2_$__cuda_sm3x_div_rn_noftz_f32_slowpath) ;  /* 0x0000000800487944 */ /* 0x001fea0003c00000 */
.L_x_42:
[----:B------:R-:W-:Y:S05]  /*2570*/  BSYNC.RECONVERGENT B3 ;  /* 0x0000000000037941 */ /* 0x000fea0003800200 */
.L_x_41:
[----:B------:R-:W1:Y:S01]  /*2580*/  LDC R17, c[0x0][0x3a8] ;  /* 0x0000ea00ff117b82 */ /* 0x000e620000000800 */
[----:B------:R-:W-:Y:S01]  /*2590*/  FADD R19, R19, -R0 ;  /* 0x8000000013137221 */ /* 0x000fe20000000000 */
[----:B------:R-:W-:Y:S01]  /*25a0*/  FMNMX R0, RZ, -R12, !PT ;  /* 0x8000000cff007209 */ /* 0x000fe20007800000 */
[----:B------:R-:W-:Y:S03]  /*25b0*/  BSSY.RECONVERGENT B3, `(.L_x_43) ;  /* 0x0000011000037945 */ /* 0x000fe60003800200 */
[----:B------:R2:W-:Y:S01]  /*25c0*/  STG.E desc[UR12][R20.64+0x4], R19 ;  /* 0x0000041314007986 */ /* 0x0005e2000c10190c */
[----:B------:R-:W-:Y:S01]  /*25d0*/  FMUL R24, R0, 1000 ;  /* 0x447a000000187820 */ /* 0x000fe20000400000 */
[----:B-1----:R-:W1:Y:S08]  /*25e0*/  MUFU.RCP R18, R17 ;  /* 0x0000001100127308 */ /* 0x002e700000001000 */
[----:B------:R-:W3:Y:S01]  /*25f0*/  FCHK P0, R24, R17 ;  /* 0x0000001118007302 */ /* 0x000ee20000000000 */
[----:B-1----:R-:W-:-:S04]  /*2600*/  FFMA R9, R18, -R17, 1 ;  /* 0x3f80000012097423 */ /* 0x002fc80000000811 */
[----:B------:R-:W-:-:S04]  /*2610*/  FFMA R0, R18, R9, R18 ;  /* 0x0000000912007223 */ /* 0x000fc80000000012 */
[----:B------:R-:W-:-:S04]  /*2620*/  FFMA R9, R0, R24, RZ ;  /* 0x0000001800097223 */ /* 0x000fc800000000ff */
[----:B------:R-:W-:-:S04]  /*2630*/  FFMA R18, R9, -R17, R24 ;  /* 0x8000001109127223 */ /* 0x000fc80000000018 */
[----:B------:R-:W-:Y:S01]  /*2640*/  FFMA R9, R0, R18, R9 ;  /* 0x0000001200097223 */ /* 0x000fe20000000009 */
[----:B--23--:R-:W-:Y:S06]  /*2650*/  @!P0 BRA `(.L_x_44) ;  /* 0x0000000000188947 */ /* 0x00cfec0003800000 */
[----:B------:R-:W1:Y:S01]  /*2660*/  LDCU UR4, c[0x0][0x3a8] ;  /* 0x00007500ff0477ac */ /* 0x000e620008000800 */
[----:B------:R-:W-:Y:S02]  /*2670*/  MOV R0, R24 ;  /* 0x0000001800007202 */ /* 0x000fe40000000f00 */
[----:B------:R-:W-:Y:S02]  /*2680*/  MOV R29, 0x26b0 ;  /* 0x000026b0001d7802 */ /* 0x000fe40000000f00 */
[----:B-1----:R-:W-:-:S07]  /*2690*/  MOV R27, UR4 ;  /* 0x00000004001b7c02 */ /* 0x002fce0008000f00 */
[----:B0-----:R-:W-:Y:S05]  /*26a0*/  CALL.REL.NOINC `($__internal_2_$__cuda_sm3x_div_rn_noftz_f32_slowpath) ;  /* 0x0000000400f87944 */ /* 0x001fea0003c00000 */
[----:B------:R-:W-:-:S07]  /*26b0*/  MOV R9, R0 ;  /* 0x0000000000097202 */ /* 0x000fce0000000f00 */
.L_x_44:
[----:B------:R-:W-:Y:S05]  /*26c0*/  BSYNC.RECONVERGENT B3 ;  /* 0x0000000000037941 */ /* 0x000fea0003800200 */
.L_x_43:
[----:B------:R-:W-:-:S04]  /*26d0*/  FADD R9, R38, R9 ;  /* 0x0000000926097221 */ /* 0x000fc80000000000 */
[----:B------:R-:W-:-:S05]  /*26e0*/  FADD R9, R9, -1 ;  /* 0xbf80000009097421 */ /* 0x000fca0000000000 */
[----:B------:R3:W-:Y:S02]  /*26f0*/  STG.E desc[UR12][R20.64+0x8], R9 ;  /* 0x0000080914007986 */ /* 0x0007e4000c10190c */
.L_x_34:
[----:B------:R-:W-:Y:S05]  /*2700*/  BSYNC.RECONVERGENT B2 ;  /* 0x0000000000027941 */ /* 0x000fea0003800200 */
.L_x_33:
[----:B------:R-:W-:-:S04]  /*2710*/  UIADD3 UR15, UPT, UPT, UR15, 0x40, URZ ;  /* 0x000000400f0f7890 */ /* 0x000fc8000fffe0ff */
[----:B------:R-:W-:-:S09]  /*2720*/  UISETP.GE.AND UP0, UPT, UR15, UR14, UPT ;  /* 0x0000000e0f00728c */ /* 0x000fd2000bf06270 */
[----:B------:R-:W-:Y:S05]  /*2730*/  BRA.U !UP0, `(.L_x_0) ;  /* 0xffffffdd08647547 */ /* 0x000fea000b83ffff */
[----:B------:R-:W-:Y:S05]  /*2740*/  EXIT ;  /* 0x000000000000794d */ /* 0x000fea0003800000 */
        .weak           $__internal_0_$__cuda_sm20_div_rn_f64_full
        .type           $__internal_0_$__cuda_sm20_div_rn_f64_full,@function
        .size           $__internal_0_$__cuda_sm20_div_rn_f64_full,($__internal_1_$__cuda_sm20_sqrt_rn_f32_slowpath - $__internal_0_$__cuda_sm20_div_rn_f64_full)
$__internal_0_$__cuda_sm20_div_rn_f64_full:
[C---:B------:R-:W-:Y:S01]  /*2750*/  FSETP.GEU.AND P0, PT, |R27|.reuse, 1.469367938527859385e-39, PT ;  /* 0x001000001b00780b */ /* 0x040fe20003f0e200 */
[----:B------:R-:W-:Y:S01]  /*2760*/  BSSY.RECONVERGENT B1, `(.L_x_45) ;  /* 0x0000056000017945 */ /* 0x000fe20003800200 */
[----:B------:R-:W-:Y:S02]  /*2770*/  LOP3.LUT R24, R27, 0x800fffff, RZ, 0xc0, !PT ;  /* 0x800fffff1b187812 */ /* 0x000fe400078ec0ff */
[----:B------:R-:W-:Y:S02]  /*2780*/  MOV R30, 0x1 ;  /* 0x00000001001e7802 */ /* 0x000fe40000000f00 */
[----:B------:R-:W-:Y:S01]  /*2790*/  LOP3.LUT R25, R24, 0x3ff00000, RZ, 0xfc, !PT ;  /* 0x3ff0000018197812 */ /* 0x000fe200078efcff */
[----:B------:R-:W-:Y:S01]  /*27a0*/  IMAD.MOV.U32 R24, RZ, RZ, R26 ;  /* 0x000000ffff187224 */ /* 0x000fe200078e001a */
[C---:B------:R-:W-:Y:S02]  /*27b0*/  FSETP.GEU.AND P2, PT, |R29|.reuse, 1.469367938527859385e-39, PT ;  /* 0x001000001d00780b */ /* 0x040fe40003f4e200 */
[----:B------:R-:W-:-:S02]  /*27c0*/  LOP3.LUT R48, R29, 0x7ff00000, RZ, 0xc0, !PT ;  /* 0x7ff000001d307812 */ /* 0x000fc400078ec0ff */
[----:B------:R-:W-:Y:S01]  /*27d0*/  MOV R49, 0x1ca00000 ;  /* 0x1ca0000000317802 */ /* 0x000fe20000000f00 */
[----:B------:R-:W-:Y:S01]  /*27e0*/  @!P0 DMUL R24, R26, 8.98846567431157953865e+307 ;  /* 0x7fe000001a188828 */ /* 0x000fe20000000000 */
[----:B------:R-:W-:-:S04]  /*27f0*/  LOP3.LUT R51, R27, 0x7ff00000, RZ, 0xc0, !PT ;  /* 0x7ff000001b337812 */ /* 0x000fc800078ec0ff */
[C---:B------:R-:W-:Y:S01]  /*2800*/  ISETP.GE.U32.AND P1, PT, R48.reuse, R51, PT ;  /* 0x000000333000720c */ /* 0x040fe20003f26070 */
[----:B------:R-:W0:Y:S02]  /*2810*/  MUFU.RCP64H R31, R25 ;  /* 0x00000019001f7308 */ /* 0x000e240000001800 */
[----:B------:R-:W-:Y:S02]  /*2820*/  @!P2 LOP3.LUT R33, R27, 0x7ff00000, RZ, 0xc0, !PT ;  /* 0x7ff000001b21a812 */ /* 0x000fe400078ec0ff */
[----:B------:R-:W-:Y:S02]  /*2830*/  @!P0 LOP3.LUT R51, R25, 0x7ff00000, RZ, 0xc0, !PT ;  /* 0x7ff0000019338812 */ /* 0x000fe400078ec0ff */
[----:B------:R-:W-:-:S04]  /*2840*/  @!P2 ISETP.GE.U32.AND P3, PT, R48, R33, PT ;  /* 0x000000213000a20c */ /* 0x000fc80003f66070 */
[----:B------:R-:W-:-:S04]  /*2850*/  @!P2 SEL R33, R49, 0x63400000, !P3 ;  /* 0x634000003121a807 */ /* 0x000fc80005800000 */
[----:B------:R-:W-:Y:S01]  /*2860*/  @!P2 LOP3.LUT R36, R33, 0x80000000, R29, 0xf8, !PT ;  /* 0x800000002124a812 */ /* 0x000fe200078ef81d */
[----:B0-----:R-:W-:-:S03]  /*2870*/  DFMA R34, R30, -R24, 1 ;  /* 0x3ff000001e22742b */ /* 0x001fc60000000818 */
[----:B------:R-:W-:Y:S01]  /*2880*/  @!P2 LOP3.LUT R37, R36, 0x100000, RZ, 0xfc, !PT ;  /* 0x001000002425a812 */ /* 0x000fe200078efcff */
[----:B------:R-:W-:-:S04]  /*2890*/  @!P2 IMAD.MOV.U32 R36, RZ, RZ, RZ ;  /* 0x000000ffff24a224 */ /* 0x000fc800078e00ff */
[----:B------:R-:W-:-:S08]  /*28a0*/  DFMA R34, R34, R34, R34 ;  /* 0x000000222222722b */ /* 0x000fd00000000022 */
[----:B------:R-:W-:Y:S01]  /*28b0*/  DFMA R34, R30, R34, R30 ;  /* 0x000000221e22722b */ /* 0x000fe2000000001e */
[----:B------:R-:W-:Y:S02]  /*28c0*/  SEL R31, R49, 0x63400000, !P1 ;  /* 0x63400000311f7807 */ /* 0x000fe40004800000 */
[----:B------:R-:W-:Y:S02]  /*28d0*/  MOV R30, R28 ;  /* 0x0000001c001e7202 */ /* 0x000fe40000000f00 */
[----:B------:R-:W-:-:S03]  /*28e0*/  LOP3.LUT R31, R31, 0x800fffff, R29, 0xf8, !PT ;  /* 0x800fffff1f1f7812 */ /* 0x000fc600078ef81d */
[----:B------:R-:W-:-:S03]  /*28f0*/  DFMA R32, R34, -R24, 1 ;  /* 0x3ff000002220742b */ /* 0x000fc60000000818 */
[----:B------:R-:W-:-:S05]  /*2900*/  @!P2 DFMA R30, R30, 2, -R36 ;  /* 0x400000001e1ea82b */ /* 0x000fca0000000824 */
[----:B------:R-:W-:-:S08]  /*2910*/  DFMA R32, R34, R32, R34 ;  /* 0x000000202220722b */ /* 0x000fd00000000022 */
[----:B------:R-:W-:-:S08]  /*2920*/  DMUL R34, R32, R30 ;  /* 0x0000001e20227228 */ /* 0x000fd00000000000 */
[----:B------:R-:W-:-:S08]  /*2930*/  DFMA R36, R34, -R24, R30 ;  /* 0x800000182224722b */ /* 0x000fd0000000001e */
[----:B------:R-:W-:Y:S01]  /*2940*/  DFMA R36, R32, R36, R34 ;  /* 0x000000242024722b */ /* 0x000fe20000000022 */
[----:B------:R-:W-:Y:S02]  /*2950*/  MOV R34, R48 ;  /* 0x0000003000227202 */ /* 0x000fe40000000f00 */
[----:B------:R-:W-:-:S04]  /*2960*/  @!P2 LOP3.LUT R34, R31, 0x7ff00000, RZ, 0xc0, !PT ;  /* 0x7ff000001f22a812 */ /* 0x000fc800078ec0ff */
[----:B------:R-:W-:-:S04]  /*2970*/  IADD3 R32, PT, PT, R34, -0x1, RZ ;  /* 0xffffffff22207810 */ /* 0x000fc80007ffe0ff */
[----:B------:R-:W-:Y:S02]  /*2980*/  ISETP.GT.U32.AND P0, PT, R32, 0x7feffffe, PT ;  /* 0x7feffffe2000780c */ /* 0x000fe40003f04070 */
[----:B------:R-:W-:-:S04]  /*2990*/  IADD3 R32, PT, PT, R51, -0x1, RZ ;  /* 0xffffffff33207810 */ /* 0x000fc80007ffe0ff */
[----:B------:R-:W-:-:S13]  /*29a0*/  ISETP.GT.U32.OR P0, PT, R32, 0x7feffffe, P0 ;  /* 0x7feffffe2000780c */ /* 0x000fda0000704470 */
[----:B------:R-:W-:Y:S05]  /*29b0*/  @P0 BRA `(.L_x_46) ;  /* 0x00000000006c0947 */ /* 0x000fea0003800000 */
[----:B------:R-:W-:-:S04]  /*29c0*/  LOP3.LUT R29, R27, 0x7ff00000, RZ, 0xc0, !PT ;  /* 0x7ff000001b1d7812 */ /* 0x000fc800078ec0ff */
[CC--:B------:R-:W-:Y:S02]  /*29d0*/  VIADDMNMX R28, R48.reuse, -R29.reuse, 0xb9600000, !PT ;  /* 0xb9600000301c7446 */ /* 0x0c0fe4000780091d */
[----:B------:R-:W-:Y:S02]  /*29e0*/  ISETP.GE.U32.AND P0, PT, R48, R29, PT ;  /* 0x0000001d3000720c */ /* 0x000fe40003f06070 */
[----:B------:R-:W-:Y:S02]  /*29f0*/  VIMNMX R28, PT, PT, R28, 0x46a00000, PT ;  /* 0x46a000001c1c7848 */ /* 0x000fe40003fe0100 */
[----:B------:R-:W-:-:S05]  /*2a00*/  SEL R49, R49, 0x63400000, !P0 ;  /* 0x6340000031317807 */ /* 0x000fca0004000000 */
[----:B------:R-:W-:Y:S01]  /*2a10*/  IMAD.IADD R34, R28, 0x1, -R49 ;  /* 0x000000011c227824 */ /* 0x000fe200078e0a31 */
[----:B------:R-:W-:-:S04]  /*2a20*/  MOV R28, RZ ;  /* 0x000000ff001c7202 */ /* 0x000fc80000000f00 */
[----:B------:R-:W-:-:S06]  /*2a30*/  IADD3 R29, PT, PT, R34, 0x7fe00000, RZ ;  /* 0x7fe00000221d7810 */ /* 0x000fcc0007ffe0ff */
[----:B------:R-:W-:-:S10]  /*2a40*/  DMUL R32, R36, R28 ;  /* 0x0000001c24207228 */ /* 0x000fd40000000000 */
[----:B------:R-:W-:-:S13]  /*2a50*/  FSETP.GTU.AND P0, PT, |R33|, 1.469367938527859385e-39, PT ;  /* 0x001000002100780b */ /* 0x000fda0003f0c200 */
[----:B------:R-:W-:Y:S05]  /*2a60*/  @P0 BRA `(.L_x_47) ;  /* 0x0000000000940947 */ /* 0x000fea0003800000 */
[----:B------:R-:W-:Y:S01]  /*2a70*/  DFMA R24, R36, -R24, R30 ;  /* 0x800000182418722b */ /* 0x000fe2000000001e */
[----:B------:R-:W-:-:S09]  /*2a80*/  MOV R28, RZ ;  /* 0x000000ff001c7202 */ /* 0x000fd20000000f00 */
[C---:B------:R-:W-:Y:S02]  /*2a90*/  FSETP.NEU.AND P0, PT, R25.reuse, RZ, PT ;  /* 0x000000ff1900720b */ /* 0x040fe40003f0d000 */
[----:B------:R-:W-:-:S04]  /*2aa0*/  LOP3.LUT R27, R25, 0x80000000, R27, 0x48, !PT ;  /* 0x80000000191b7812 */ /* 0x000fc800078e481b */
[----:B------:R-:W-:-:S07]  /*2ab0*/  LOP3.LUT R29, R27, R29, RZ, 0xfc, !PT ;  /* 0x0000001d1b1d7212 */ /* 0x000fce00078efcff */
[----:B------:R-:W-:Y:S05]  /*2ac0*/  @!P0 BRA `(.L_x_47) ;  /* 0x00000000007c8947 */ /* 0x000fea0003800000 */
[----:B------:R-:W-:Y:S01]  /*2ad0*/  IMAD.MOV R25, RZ, RZ, -R34 ;  /* 0x000000ffff197224 */ /* 0x000fe200078e0a22 */
[----:B------:R-:W-:Y:S01]  /*2ae0*/  MOV R24, RZ ;  /* 0x000000ff00187202 */ /* 0x000fe20000000f00 */
[----:B------:R-:W-:-:S05]  /*2af0*/  DMUL.RP R28, R36, R28 ;  /* 0x0000001c241c7228 */ /* 0x000fca0000008000 */
[----:B------:R-:W-:-:S05]  /*2b00*/  DFMA R24, R32, -R24, R36 ;  /* 0x800000182018722b */ /* 0x000fca0000000024 */
[----:B------:R-:W-:Y:S02]  /*2b10*/  LOP3.LUT R27, R29, R27, RZ, 0x3c, !PT ;  /* 0x0000001b1d1b7212 */ /* 0x000fe400078e3cff */
[----:B------:R-:W-:-:S04]  /*2b20*/  IADD3 R24, PT, PT, -R34, -0x43300000, RZ ;  /* 0xbcd0000022187810 */ /* 0x000fc80007ffe1ff */
[----:B------:R-:W-:-:S04]  /*2b30*/  FSETP.NEU.AND P0, PT, |R25|, R24, PT ;  /* 0x000000181900720b */ /* 0x000fc80003f0d200 */
[----:B------:R-:W-:Y:S02]  /*2b40*/  FSEL R32, R28, R32, !P0 ;  /* 0x000000201c207208 */ /* 0x000fe40004000000 */
[----:B------:R-:W-:Y:S01]  /*2b50*/  FSEL R33, R27, R33, !P0 ;  /* 0x000000211b217208 */ /* 0x000fe20004000000 */
[----:B------:R-:W-:Y:S06]  /*2b60*/  BRA `(.L_x_47) ;  /* 0x0000000000547947 */ /* 0x000fec0003800000 */
.L_x_46:
[----:B------:R-:W-:-:S14]  /*2b70*/  DSETP.NAN.AND P0, PT, R28, R28, PT ;  /* 0x0000001c1c00722a */ /* 0x000fdc0003f08000 */
[----:B------:R-:W-:Y:S05]  /*2b80*/  @P0 BRA `(.L_x_48) ;  /* 0x0000000000440947 */ /* 0x000fea0003800000 */
[----:B------:R-:W-:-:S14]  /*2b90*/  DSETP.NAN.AND P0, PT, R26, R26, PT ;  /* 0x0000001a1a00722a */ /* 0x000fdc0003f08000 */
[----:B------:R-:W-:Y:S05]  /*2ba0*/  @P0 BRA `(.L_x_49) ;  /* 0x0000000000300947 */ /* 0x000fea0003800000 */
[----:B------:R-:W-:Y:S02]  /*2bb0*/  ISETP.NE.AND P0, PT, R34, R51, PT ;  /* 0x000000332200720c */ /* 0x000fe40003f05270 */
[----:B------:R-:W-:Y:S02]  /*2bc0*/  MOV R32, 0x0 ;  /* 0x0000000000207802 */ /* 0x000fe40000000f00 */
[----:B------:R-:W-:-:S09]  /*2bd0*/  MOV R33, 0xfff80000 ;  /* 0xfff8000000217802 */ /* 0x000fd20000000f00 */
[----:B------:R-:W-:Y:S05]  /*2be0*/  @!P0 BRA `(.L_x_47) ;  /* 0x0000000000348947 */ /* 0x000fea0003800000 */
[----:B------:R-:W-:Y:S02]  /*2bf0*/  ISETP.NE.AND P0, PT, R34, 0x7ff00000, PT ;  /* 0x7ff000002200780c */ /* 0x000fe40003f05270 */
[----:B------:R-:W-:Y:S02]  /*2c00*/  LOP3.LUT R33, R29, 0x80000000, R27, 0x48, !PT ;  /* 0x800000001d217812 */ /* 0x000fe400078e481b */
[----:B------:R-:W-:-:S13]  /*2c10*/  ISETP.EQ.OR P0, PT, R51, RZ, !P0 ;  /* 0x000000ff3300720c */ /* 0x000fda0004702670 */
[----:B------:R-:W-:Y:S01]  /*2c20*/  @P0 LOP3.LUT R24, R33, 0x7ff00000, RZ, 0xfc, !PT ;  /* 0x7ff0000021180812 */ /* 0x000fe200078efcff */
[----:B------:R-:W-:Y:S01]  /*2c30*/  @!P0 IMAD.MOV.U32 R32, RZ, RZ, RZ ;  /* 0x000000ffff208224 */ /* 0x000fe200078e00ff */
[----:B------:R-:W-:Y:S02]  /*2c40*/  @P0 MOV R32, RZ ;  /* 0x000000ff00200202 */ /* 0x000fe40000000f00 */
[----:B------:R-:W-:Y:S01]  /*2c50*/  @P0 MOV R33, R24 ;  /* 0x0000001800210202 */ /* 0x000fe20000000f00 */
[----:B------:R-:W-:Y:S06]  /*2c60*/  BRA `(.L_x_47) ;  /* 0x0000000000147947 */ /* 0x000fec0003800000 */
.L_x_49:
[----:B------:R-:W-:Y:S02]  /*2c70*/  LOP3.LUT R33, R27, 0x80000, RZ, 0xfc, !PT ;  /* 0x000800001b217812 */ /* 0x000fe400078efcff */
[----:B------:R-:W-:Y:S01]  /*2c80*/  MOV R32, R26 ;  /* 0x0000001a00207202 */ /* 0x000fe20000000f00 */
[----:B------:R-:W-:Y:S06]  /*2c90*/  BRA `(.L_x_47) ;  /* 0x0000000000087947 */ /* 0x000fec0003800000 */
.L_x_48:
[----:B------:R-:W-:Y:S01]  /*2ca0*/  LOP3.LUT R33, R29, 0x80000, RZ, 0xfc, !PT ;  /* 0x000800001d217812 */ /* 0x000fe200078efcff */
[----:B------:R-:W-:-:S07]  /*2cb0*/  IMAD.MOV.U32 R32, RZ, RZ, R28 ;  /* 0x000000ffff207224 */ /* 0x000fce00078e001c */
.L_x_47:
[----:B------:R-:W-:Y:S05]  /*2cc0*/  BSYNC.RECONVERGENT B1 ;  /* 0x0000000000017941 */ /* 0x000fea0003800200 */
.L_x_45:
[----:B------:R-:W-:Y:S01]  /*2cd0*/  MOV R24, R0 ;  /* 0x0000000000187202 */ /* 0x000fe20000000f00 */
[----:B------:R-:W-:Y:S01]  /*2ce0*/  IMAD.MOV.U32 R25, RZ, RZ, 0x0 ;  /* 0x00000000ff197424 */ /* 0x000fe200078e00ff */
[----:B------:R-:W-:Y:S02]  /*2cf0*/  MOV R26, R32 ;  /* 0x00000020001a7202 */ /* 0x000fe40000000f00 */
[----:B------:R-:W-:Y:S01]  /*2d00*/  MOV R27, R33 ;  /* 0x00000021001b7202 */ /* 0x000fe20000000f00 */
[----:B------:R-:W-:Y:S06]  /*2d10*/  RET.REL.NODEC R24 `(ker_dv) ;  /* 0xffffffd018b87950 */ /* 0x000fec0003c3ffff */
        .weak           $__internal_1_$__cuda_sm20_sqrt_rn_f32_slowpath
        .type           $__internal_1_$__cuda_sm20_sqrt_rn_f32_slowpath,@function
        .size           $__internal_1_$__cuda_sm20_sqrt_rn_f32_slowpath,($__internal_2_$__cuda_sm3x_div_rn_noftz_f32_slowpath - $__internal_1_$__cuda_sm20_sqrt_rn_f32_slowpath)
$__internal_1_$__cuda_sm20_sqrt_rn_f32_slowpath:
[----:B------:R-:W-:-:S13]  /*2d20*/  LOP3.LUT P0, RZ, R26, 0x7fffffff, RZ, 0xc0, !PT ;  /* 0x7fffffff1aff7812 */ /* 0x000fda000780c0ff */
[----:B------:R-:W-:Y:S05]  /*2d30*/  @!P0 BRA `(.L_x_50) ;  /* 0x0000000000448947 */ /* 0x000fea0003800000 */
[----:B------:R-:W-:Y:S02]  /*2d40*/  FSETP.GEU.FTZ.AND P0, PT, R26, RZ, PT ;  /* 0x000000ff1a00720b */ /* 0x000fe40003f1e000 */
[----:B------:R-:W-:-:S11]  /*2d50*/  MOV R0, R26 ;  /* 0x0000001a00007202 */ /* 0x000fd60000000f00 */
[----:B------:R-:W-:Y:S01]  /*2d60*/  @!P0 MOV R26, 0x7fffffff ;  /* 0x7fffffff001a8802 */ /* 0x000fe20000000f00 */
[----:B------:R-:W-:Y:S06]  /*2d70*/  @!P0 BRA `(.L_x_50) ;  /* 0x0000000000348947 */ /* 0x000fec0003800000 */
[----:B------:R-:W-:-:S13]  /*2d80*/  FSETP.GTU.FTZ.AND P0, PT, |R0|, +INF , PT ;  /* 0x7f8000000000780b */ /* 0x000fda0003f1c200 */
[----:B------:R-:W-:Y:S01]  /*2d90*/  @P0 FADD.FTZ R26, R0, 1 ;  /* 0x3f800000001a0421 */ /* 0x000fe20000010000 */
[----:B------:R-:W-:Y:S06]  /*2da0*/  @P0 BRA `(.L_x_50) ;  /* 0x0000000000280947 */ /* 0x000fec0003800000 */
[----:B------:R-:W-:-:S13]  /*2db0*/  FSETP.NEU.FTZ.AND P0, PT, |R0|, +INF , PT ;  /* 0x7f8000000000780b */ /* 0x000fda0003f1d200 */
[----:B------:R-:W-:-:S04]  /*2dc0*/  @P0 FFMA R27, R0, 1.84467440737095516160e+19, RZ ;  /* 0x5f800000001b0823 */ /* 0x000fc800000000ff */
[----:B------:R-:W0:Y:S02]  /*2dd0*/  @P0 MUFU.RSQ R26, R27 ;  /* 0x0000001b001a0308 */ /* 0x000e240000001400 */
[----:B0-----:R-:W-:Y:S01]  /*2de0*/  @P0 FMUL.FTZ R34, R27, R26 ;  /* 0x0000001a1b220220 */ /* 0x001fe20000410000 */
[----:B------:R-:W-:Y:S01]  /*2df0*/  @P0 FMUL.FTZ R35, R26, 0.5 ;  /* 0x3f0000001a230820 */ /* 0x000fe20000410000 */
[----:B------:R-:W-:Y:S02]  /*2e00*/  @!P0 MOV R26, R0 ;  /* 0x00000000001a8202 */ /* 0x000fe40000000f00 */
[----:B------:R-:W-:-:S04]  /*2e10*/  @P0 FADD.FTZ R29, -R34, -RZ ;  /* 0x800000ff221d0221 */ /* 0x000fc80000010100 */
[----:B------:R-:W-:-:S04]  /*2e20*/  @P0 FFMA R29, R34, R29, R27 ;  /* 0x0000001d221d0223 */ /* 0x000fc8000000001b */
[----:B------:R-:W-:-:S04]  /*2e30*/  @P0 FFMA R29, R29, R35, R34 ;  /* 0x000000231d1d0223 */ /* 0x000fc80000000022 */
[----:B------:R-:W-:-:S07]  /*2e40*/  @P0 FMUL.FTZ R26, R29, 2.3283064365386962891e-10 ;  /* 0x2f8000001d1a0820 */ /* 0x000fce0000410000 */
.L_x_50:
[----:B------:R-:W-:Y:S02]  /*2e50*/  HFMA2 R27, -RZ, RZ, 0, 0 ;  /* 0x00000000ff1b7431 */ /* 0x000fe400000001ff */
[----:B------:R-:W-:Y:S01]  /*2e60*/  IMAD.MOV.U32 R44, RZ, RZ, R26 ;  /* 0x000000ffff2c7224 */ /* 0x000fe200078e001a */
[----:B------:R-:W-:-:S04]  /*2e70*/  MOV R26, R36 ;  /* 0x00000024001a7202 */ /* 0x000fc80000000f00 */
[----:B------:R-:W-:Y:S05]  /*2e80*/  RET.REL.NODEC R26 `(ker_dv) ;  /* 0xffffffd01a5c7950 */ /* 0x000fea0003c3ffff */
        .weak           $__internal_2_$__cuda_sm3x_div_rn_noftz_f32_slowpath
        .type           $__internal_2_$__cuda_sm3x_div_rn_noftz_f32_slowpath,@function
        .size           $__internal_2_$__cuda_sm3x_div_rn_noftz_f32_slowpath,(.L_x_65 - $__internal_2_$__cuda_sm3x_div_rn_noftz_f32_slowpath)
$__internal_2_$__cuda_sm3x_div_rn_noftz_f32_slowpath:
[----:B------:R-:W-:Y:S01]  /*2e90*/  SHF.R.U32.HI R28, RZ, 0x17, R27 ;  /* 0x00000017ff1c7819 */ /* 0x000fe2000001161b */
[----:B------:R-:W-:Y:S01]  /*2ea0*/  BSSY.RECONVERGENT B0, `(.L_x_51) ;  /* 0x0000062000007945 */ /* 0x000fe20003800200 */
[----:B------:R-:W-:Y:S02]  /*2eb0*/  SHF.R.U32.HI R35, RZ, 0x17, R0 ;  /* 0x00000017ff237819 */ /* 0x000fe40000011600 */
[----:B------:R-:W-:Y:S02]  /*2ec0*/  LOP3.LUT R28, R28, 0xff, RZ, 0xc0, !PT ;  /* 0x000000ff1c1c7812 */ /* 0x000fe400078ec0ff */
[----:B------:R-:W-:Y:S02]  /*2ed0*/  LOP3.LUT R35, R35, 0xff, RZ, 0xc0, !PT ;  /* 0x000000ff23237812 */ /* 0x000fe400078ec0ff */
[----:B------:R-:W-:-:S03]  /*2ee0*/  IADD3 R37, PT, PT, R28, -0x1, RZ ;  /* 0xffffffff1c257810 */ /* 0x000fc60007ffe0ff */
[----:B------:R-:W-:Y:S01]  /*2ef0*/  VIADD R36, R35, 0xffffffff ;  /* 0xffffffff23247836 */ /* 0x000fe20000000000 */
[----:B------:R-:W-:-:S04]  /*2f00*/  ISETP.GT.U32.AND P0, PT, R37, 0xfd, PT ;  /* 0x000000fd2500780c */ /* 0x000fc80003f04070 */
[----:B------:R-:W-:-:S13]  /*2f10*/  ISETP.GT.U32.OR P0, PT, R36, 0xfd, P0 ;  /* 0x000000fd2400780c */ /* 0x000fda0000704470 */
[----:B------:R-:W-:Y:S01]  /*2f20*/  @!P0 MOV R26, RZ ;  /* 0x000000ff001a8202 */ /* 0x000fe20000000f00 */
[----:B------:R-:W-:Y:S06]  /*2f30*/  @!P0 BRA `(.L_x_52) ;  /* 0x00000000005c8947 */ /* 0x000fec0003800000 */
[----:B------:R-:W-:Y:S02]  /*2f40*/  FSETP.GTU.FTZ.AND P0, PT, |R0|, +INF , PT ;  /* 0x7f8000000000780b */ /* 0x000fe40003f1c200 */
[----:B------:R-:W-:-:S04]  /*2f50*/  FSETP.GTU.FTZ.AND P1, PT, |R27|, +INF , PT ;  /* 0x7f8000001b00780b */ /* 0x000fc80003f3c200 */
[----:B------:R-:W-:-:S13]  /*2f60*/  PLOP3.LUT P0, PT, P0, P1, PT, 0xf8, 0x8f ;  /* 0x00000000008f781c */ /* 0x000fda0000703f70 */
[----:B------:R-:W-:Y:S05]  /*2f70*/  @P0 BRA `(.L_x_53) ;  /* 0x00000004004c0947 */ /* 0x000fea0003800000 */
[----:B------:R-:W-:-:S13]  /*2f80*/  LOP3.LUT P0, RZ, R27, 0x7fffffff, R0, 0xc8, !PT ;  /* 0x7fffffff1bff7812 */ /* 0x000fda000780c800 */
[----:B------:R-:W-:Y:S05]  /*2f90*/  @!P0 BRA `(.L_x_54) ;  /* 0x00000004003c8947 */ /* 0x000fea0003800000 */
[C---:B------:R-:W-:Y:S02]  /*2fa0*/  FSETP.NEU.FTZ.AND P1, PT, |R0|.reuse, +INF , PT ;  /* 0x7f8000000000780b */ /* 0x040fe40003f3d200 */
[----:B------:R-:W-:Y:S02]  /*2fb0*/  FSETP.NEU.FTZ.AND P2, PT, |R27|, +INF , PT ;  /* 0x7f8000001b00780b */ /* 0x000fe40003f5d200 */
[----:B------:R-:W-:-:S11]  /*2fc0*/  FSETP.NEU.FTZ.AND P0, PT, |R0|, +INF , PT ;  /* 0x7f8000000000780b */ /* 0x000fd60003f1d200 */
[----:B------:R-:W-:Y:S05]  /*2fd0*/  @!P2 BRA !P1, `(.L_x_54) ;  /* 0x00000004002ca947 */ /* 0x000fea0004800000 */
[----:B------:R-:W-:-:S04]  /*2fe0*/  LOP3.LUT P1, RZ, R0, 0x7fffffff, RZ, 0xc0, !PT ;  /* 0x7fffffff00ff7812 */ /* 0x000fc8000782c0ff */
[----:B------:R-:W-:-:S13]  /*2ff0*/  PLOP3.LUT P1, PT, P2, P1, PT, 0x2f, 0xf2 ;  /* 0x0000000000f2781c */ /* 0x000fda0001722577 */
[----:B------:R-:W-:Y:S05]  /*3000*/  @P1 BRA `(.L_x_55) ;  /* 0x0000000400181947 */ /* 0x000fea0003800000 */
[----:B------:R-:W-:-:S04]  /*3010*/  LOP3.LUT P1, RZ, R27, 0x7fffffff, RZ, 0xc0, !PT ;  /* 0x7fffffff1bff7812 */ /* 0x000fc8000782c0ff */
[----:B------:R-:W-:-:S13]  /*3020*/  PLOP3.LUT P0, PT, P0, P1, PT, 0x2f, 0xf2 ;  /* 0x0000000000f2781c */ /* 0x000fda0000702577 */
[----:B------:R-:W-:Y:S05]  /*3030*/  @P0 BRA `(.L_x_56) ;  /* 0x0000000400000947 */ /* 0x000fea0003800000 */
[----:B------:R-:W-:Y:S02]  /*3040*/  ISETP.GE.AND P0, PT, R36, RZ, PT ;  /* 0x000000ff2400720c */ /* 0x000fe40003f06270 */
[----:B------:R-:W-:-:S11]  /*3050*/  ISETP.GE.AND P1, PT, R37, RZ, PT ;  /* 0x000000ff2500720c */ /* 0x000fd60003f26270 */
[----:B------:R-:W-:Y:S01]  /*3060*/  @P0 MOV R26, RZ ;  /* 0x000000ff001a0202 */ /* 0x000fe20000000f00 */
[----:B------:R-:W-:Y:S01]  /*3070*/  @!P0 FFMA R0, R0, 1.84467440737095516160e+19, RZ ;  /* 0x5f80000000008823 */ /* 0x000fe200000000ff */
[----:B------:R-:W-:Y:S01]  /*3080*/  @!P0 MOV R26, 0xffffffc0 ;  /* 0xffffffc0001a8802 */ /* 0x000fe20000000f00 */
[----:B------:R-:W-:-:S04]  /*3090*/  @!P1 FFMA R27, R27, 1.84467440737095516160e+19, RZ ;  /* 0x5f8000001b1b9823 */ /* 0x000fc800000000ff */
[----:B------:R-:W-:-:S07]  /*30a0*/  @!P1 VIADD R26, R26, 0x40 ;  /* 0x000000401a1a9836 */ /* 0x000fce0000000000 */
.L_x_52:
[----:B------:R-:W-:Y:S01]  /*30b0*/  LEA R36, R28, 0xc0800000, 0x17 ;  /* 0xc08000001c247811 */ /* 0x000fe200078eb8ff */
[----:B------:R-:W-:Y:S01]  /*30c0*/  BSSY.RECONVERGENT B1, `(.L_x_57) ;  /* 0x0000036000017945 */ /* 0x000fe20003800200 */
[----:B------:R-:W-:Y:S02]  /*30d0*/  IADD3 R35, PT, PT, R35, -0x7f, RZ ;  /* 0xffffff8123237810 */ /* 0x000fe40007ffe0ff */
[----:B------:R-:W-:-:S03]  /*30e0*/  IADD3 R47, PT, PT, -R36, R27, RZ ;  /* 0x0000001b242f7210 */ /* 0x000fc60007ffe1ff */
[----:B------:R-:W-:Y:S01]  /*30f0*/  IMAD R0, R35, -0x800000, R0 ;  /* 0xff80000023007824 */ /* 0x000fe200078e0200 */
[----:B------:R-:W0:Y:S01]  /*3100*/  MUFU.RCP R36, R47 ;  /* 0x0000002f00247308 */ /* 0x000e220000001000 */
[----:B------:R-:W-:Y:S01]  /*3110*/  FADD.FTZ R37, -R47, -RZ ;  /* 0x800000ff2f257221 */ /* 0x000fe20000010100 */
[----:B------:R-:W-:-:S04]  /*3120*/  IADD3 R35, PT, PT, R35, 0x7f, -R28 ;  /* 0x0000007f23237810 */ /* 0x000fc80007ffe81c */
[----:B------:R-:W-:Y:S01]  /*3130*/  IADD3 R35, PT, PT, R35, R26, RZ ;  /* 0x0000001a23237210 */ /* 0x000fe20007ffe0ff */
[----:B0-----:R-:W-:-:S04]  /*3140*/  FFMA R27, R36, R37, 1 ;  /* 0x3f800000241b7423 */ /* 0x001fc80000000025 */
[----:B------:R-:W-:-:S04]  /*3150*/  FFMA R27, R36, R27, R36 ;  /* 0x0000001b241b7223 */ /* 0x000fc80000000024 */
[----:B------:R-:W-:-:S04]  /*3160*/  FFMA R36, R0, R27, RZ ;  /* 0x0000001b00247223 */ /* 0x000fc800000000ff */
[----:B------:R-:W-:-:S04]  /*3170*/  FFMA R48, R37, R36, R0 ;  /* 0x0000002425307223 */ /* 0x000fc80000000000 */
[----:B------:R-:W-:-:S04]  /*3180*/  FFMA R36, R27, R48, R36 ;  /* 0x000000301b247223 */ /* 0x000fc80000000024 */
[----:B------:R-:W-:-:S04]  /*3190*/  FFMA R37, R37, R36, R0 ;  /* 0x0000002425257223 */ /* 0x000fc80000000000 */
[----:B------:R-:W-:-:S05]  /*31a0*/  FFMA R0, R27, R37, R36 ;  /* 0x000000251b007223 */ /* 0x000fca0000000024 */
[----:B------:R-:W-:-:S04]  /*31b0*/  SHF.R.U32.HI R28, RZ, 0x17, R0 ;  /* 0x00000017ff1c7819 */ /* 0x000fc80000011600 */
[----:B------:R-:W-:-:S05]  /*31c0*/  LOP3.LUT R26, R28, 0xff, RZ, 0xc0, !PT ;  /* 0x000000ff1c1a7812 */ /* 0x000fca00078ec0ff */
[----:B------:R-:W-:-:S05]  /*31d0*/  IMAD.IADD R26, R26, 0x1, R35 ;  /* 0x000000011a1a7824 */ /* 0x000fca00078e0223 */
[----:B------:R-:W-:-:S04]  /*31e0*/  IADD3 R28, PT, PT, R26, -0x1, RZ ;  /* 0xffffffff1a1c7810 */ /* 0x000fc80007ffe0ff */
[----:B------:R-:W-:-:S13]  /*31f0*/  ISETP.GE.U32.AND P0, PT, R28, 0xfe, PT ;  /* 0x000000fe1c00780c */ /* 0x000fda0003f06070 */
[----:B------:R-:W-:Y:S05]  /*3200*/  @!P0 BRA `(.L_x_58) ;  /* 0x0000000000808947 */ /* 0x000fea0003800000 */
[----:B------:R-:W-:-:S13]  /*3210*/  ISETP.GT.AND P0, PT, R26, 0xfe, PT ;  /* 0x000000fe1a00780c */ /* 0x000fda0003f04270 */
[----:B------:R-:W-:Y:S05]  /*3220*/  @P0 BRA `(.L_x_59) ;  /* 0x00000000006c0947 */ /* 0x000fea0003800000 */
[----:B------:R-:W-:-:S13]  /*3230*/  ISETP.GE.AND P0, PT, R26, 0x1, PT ;  /* 0x000000011a00780c */ /* 0x000fda0003f06270 */
[----:B------:R-:W-:Y:S05]  /*3240*/  @P0 BRA `(.L_x_60) ;  /* 0x0000000000740947 */ /* 0x000fea0003800000 */
[----:B------:R-:W-:Y:S02]  /*3250*/  ISETP.GE.AND P0, PT, R26, -0x18, PT ;  /* 0xffffffe81a00780c */ /* 0x000fe40003f06270 */
[----:B------:R-:W-:-:S11]  /*3260*/  LOP3.LUT R0, R0, 0x80000000, RZ, 0xc0, !PT ;  /* 0x8000000000007812 */ /* 0x000fd600078ec0ff */
[----:B------:R-:W-:Y:S05]  /*3270*/  @!P0 BRA `(.L_x_60) ;  /* 0x0000000000688947 */ /* 0x000fea0003800000 */
[CCC-:B------:R-:W-:Y:S01]  /*3280*/  FFMA.RZ R28, R27.reuse, R37.reuse, R36.reuse ;  /* 0x000000251b1c7223 */ /* 0x1c0fe2000000c024 */
[C---:B------:R-:W-:Y:S02]  /*3290*/  ISETP.NE.AND P2, PT, R26.reuse, RZ, PT ;  /* 0x000000ff1a00720c */ /* 0x040fe40003f45270 */
[----:B------:R-:W-:Y:S02]  /*32a0*/  ISETP.NE.AND P1, PT, R26, RZ, PT ;  /* 0x000000ff1a00720c */ /* 0x000fe40003f25270 */
[----:B------:R-:W-:Y:S01]  /*32b0*/  LOP3.LUT R35, R28, 0x7fffff, RZ, 0xc0, !PT ;  /* 0x007fffff1c237812 */ /* 0x000fe200078ec0ff */
[CCC-:B------:R-:W-:Y:S01]  /*32c0*/  FFMA.RP R28, R27.reuse, R37.reuse, R36.reuse ;  /* 0x000000251b1c7223 */ /* 0x1c0fe20000008024 */
[----:B------:R-:W-:Y:S01]  /*32d0*/  FFMA.RM R27, R27, R37, R36 ;  /* 0x000000251b1b7223 */ /* 0x000fe20000004024 */
[----:B------:R-:W-:Y:S02]  /*32e0*/  IADD3 R36, PT, PT, R26, 0x20, RZ ;  /* 0x000000201a247810 */ /* 0x000fe40007ffe0ff */
[----:B------:R-:W-:-:S02]  /*32f0*/  LOP3.LUT R35, R35, 0x800000, RZ, 0xfc, !PT ;  /* 0x0080000023237812 */ /* 0x000fc400078efcff */
[----:B------:R-:W-:Y:S02]  /*3300*/  IADD3 R26, PT, PT, -R26, RZ, RZ ;  /* 0x000000ff1a1a7210 */ /* 0x000fe40007ffe1ff */
[----:B------:R-:W-:Y:S02]  /*3310*/  SHF.L.U32 R36, R35, R36, RZ ;  /* 0x0000002423247219 */ /* 0x000fe400000006ff */
[----:B------:R-:W-:Y:S02]  /*3320*/  FSETP.NEU.FTZ.AND P0, PT, R28, R27, PT ;  /* 0x0000001b1c00720b */ /* 0x000fe40003f1d000 */
[----:B------:R-:W-:Y:S02]  /*3330*/  SEL R26, R26, RZ, P2 ;  /* 0x000000ff1a1a7207 */ /* 0x000fe40001000000 */
[----:B------:R-:W-:Y:S02]  /*3340*/  ISETP.NE.AND P1, PT, R36, RZ, P1 ;  /* 0x000000ff2400720c */ /* 0x000fe40000f25270 */
[----:B------:R-:W-:-:S02]  /*3350*/  SHF.R.U32.HI R26, RZ, R26, R35 ;  /* 0x0000001aff1a7219 */ /* 0x000fc40000011623 */
[----:B------:R-:W-:Y:S02]  /*3360*/  PLOP3.LUT P0, PT, P0, P1, PT, 0xf8, 0x8f ;  /* 0x00000000008f781c */ /* 0x000fe40000703f70 */
[----:B------:R-:W-:Y:S02]  /*3370*/  SHF.R.U32.HI R28, RZ, 0x1, R26 ;  /* 0x00000001ff1c7819 */ /* 0x000fe4000001161a */
[----:B------:R-:W-:-:S04]  /*3380*/  SEL R27, RZ, 0x1, !P0 ;  /* 0x00000001ff1b7807 */ /* 0x000fc80004000000 */
[----:B------:R-:W-:-:S04]  /*3390*/  LOP3.LUT R27, R27, 0x1, R28, 0xf8, !PT ;  /* 0x000000011b1b7812 */ /* 0x000fc800078ef81c */
[----:B------:R-:W-:-:S05]  /*33a0*/  LOP3.LUT R27, R27, R26, RZ, 0xc0, !PT ;  /* 0x0000001a1b1b7212 */ /* 0x000fca00078ec0ff */
[----:B------:R-:W-:-:S05]  /*33b0*/  IMAD.IADD R27, R28, 0x1, R27 ;  /* 0x000000011c1b7824 */ /* 0x000fca00078e021b */
[----:B------:R-:W-:Y:S01]  /*33c0*/  LOP3.LUT R0, R27, R0, RZ, 0xfc, !PT ;  /* 0x000000001b007212 */ /* 0x000fe200078efcff */
[----:B------:R-:W-:Y:S06]  /*33d0*/  BRA `(.L_x_60) ;  /* 0x0000000000107947 */ /* 0x000fec0003800000 */
.L_x_59:
[----:B------:R-:W-:-:S04]  /*33e0*/  LOP3.LUT R0, R0, 0x80000000, RZ, 0xc0, !PT ;  /* 0x8000000000007812 */ /* 0x000fc800078ec0ff */
[----:B------:R-:W-:Y:S01]  /*33f0*/  LOP3.LUT R0, R0, 0x7f800000, RZ, 0xfc, !PT ;  /* 0x7f80000000007812 */ /* 0x000fe200078efcff */
[----:B------:R-:W-:Y:S06]  /*3400*/  BRA `(.L_x_60) ;  /* 0x0000000000047947 */ /* 0x000fec0003800000 */
.L_x_58:
[----:B------:R-:W-:-:S07]  /*3410*/  LEA R0, R35, R0, 0x17 ;  /* 0x0000000023007211 */ /* 0x000fce00078eb8ff */
.L_x_60:
[----:B------:R-:W-:Y:S05]  /*3420*/  BSYNC.RECONVERGENT B1 ;  /* 0x0000000000017941 */ /* 0x000fea0003800200 */
.L_x_57:
[----:B------:R-:W-:Y:S05]  /*3430*/  BRA `(.L_x_61) ;  /* 0x0000000000207947 */ /* 0x000fea0003800000 */
.L_x_56:
[----:B------:R-:W-:-:S04]  /*3440*/  LOP3.LUT R0, R27, 0x80000000, R0, 0x48, !PT ;  /* 0x800000001b007812 */ /* 0x000fc800078e4800 */
[----:B------:R-:W-:Y:S01]  /*3450*/  LOP3.LUT R0, R0, 0x7f800000, RZ, 0xfc, !PT ;  /* 0x7f80000000007812 */ /* 0x000fe200078efcff */
[----:B------:R-:W-:Y:S06]  /*3460*/  BRA `(.L_x_61) ;  /* 0x0000000000147947 */ /* 0x000fec0003800000 */
.L_x_55:
[----:B------:R-:W-:Y:S01]  /*3470*/  LOP3.LUT R0, R27, 0x80000000, R0, 0x48, !PT ;  /* 0x800000001b007812 */ /* 0x000fe200078e4800 */
[----:B------:R-:W-:Y:S06]  /*3480*/  BRA `(.L_x_61) ;  /* 0x00000000000c7947 */ /* 0x000fec0003800000 */
.L_x_54:
[----:B------:R-:W0:Y:S01]  /*3490*/  MUFU.RSQ R0, -QNAN ;  /* 0xffc0000000007908 */ /* 0x000e220000001400 */
[----:B------:R-:W-:Y:S05]  /*34a0*/  BRA `(.L_x_61) ;  /* 0x0000000000047947 */ /* 0x000fea0003800000 */
.L_x_53:
[----:B------:R-:W-:-:S07]  /*34b0*/  FADD.FTZ R0, R0, R27 ;  /* 0x0000001b00007221 */ /* 0x000fce0000010000 */
.L_x_61:
[----:B------:R-:W-:Y:S05]  /*34c0*/  BSYNC.RECONVERGENT B0 ;  /* 0x0000000000007941 */ /* 0x000fea0003800200 */
.L_x_51:
[----:B------:R-:W-:Y:S01]  /*34d0*/  HFMA2 R27, -RZ, RZ, 0, 0 ;  /* 0x00000000ff1b7431 */ /* 0x000fe200000001ff */
[----:B------:R-:W-:-:S04]  /*34e0*/  MOV R26, R29 ;  /* 0x0000001d001a7202 */ /* 0x000fc80000000f00 */
[----:B0-----:R-:W-:Y:S05]  /*34f0*/  RET.REL.NODEC R26 `(ker_dv) ;  /* 0xffffffc81ac07950 */ /* 0x001fea0003c3ffff */
.L_x_62:
[----:B------:R-:W-:-:S00]  /*3500*/  BRA `(.L_x_62) ;  /* 0xfffffffc00fc7947 */ /* 0x000fc0000383ffff */
[----:B------:R-:W-:-:S00]  /*3510*/  NOP ;  /* 0x0000000000007918 */ /* 0x000fc00000000000 */
        /* <DEDUP_REMOVED lines=14> */
.L_x_65:


//--------------------- .nv.shared.ker_dv         --------------------------
	.section	.nv.shared.ker_dv,"aw",@nobits
	.sectionflags	@""
	.align	4
.nv.shared.ker_dv:
	.zero		2816


//--------------------- .nv.shared.reserved.0     --------------------------
	.section	.nv.shared.reserved.0,"aw",@nobits
	.weak		__nv_reservedSMEM_offset_0_alias
	.size		__nv_reservedSMEM_offset_0_alias, 0, 64
	.other		__nv_reservedSMEM_offset_0_alias,@"STO_CUDA_RESERVED_SHARED STV_DEFAULT"
__nv_reservedSMEM_offset_0_alias:
	.zero		0
	.zero		64


//--------------------- .nv.constant0.ker_dv      --------------------------
	.section	.nv.constant0.ker_dv,"a",@progbits
	.sectionflags	@""
	.align	4
.nv.constant0.ker_dv:
	.zero		940


//--------------------- SYMBOLS --------------------------

	.type		.nv.reservedSmem.offset0,@object
	.size		.nv.reservedSmem.offset0,0x4
	.type		.nv.reservedSmem.cap,@object
	.size		.nv.reservedSmem.cap,0x4
